	.headerflags	@"EF_CUDA_TEXMODE_UNIFIED EF_CUDA_64BIT_ADDRESS EF_CUDA_ACCELERATORS EF_CUDA_SM90 EF_CUDA_VIRTUAL_SM(EF_CUDA_SM90)"
	.elftype	@"ET_EXEC"


//--------------------- .nv.info                  --------------------------
	.section	.nv.info,"",@"SHT_CUDA_INFO"
	.align	4


	//----- nvinfo : EIATTR_REGCOUNT
	.align		4
        /*0000*/ 	.byte	0x04, 0x2f
        /*0002*/ 	.short	(.L_3 - .L_2)
	.align		4
.L_2:
        /*0004*/ 	.word	index@(triton_poi_fused_cat_32)
        /*0008*/ 	.word	0x00000040


	//----- nvinfo : EIATTR_MIN_STACK_SIZE
	.align		4
.L_3:
        /*000c*/ 	.byte	0x04, 0x12
        /*000e*/ 	.short	(.L_5 - .L_4)
	.align		4
.L_4:
        /*0010*/ 	.word	index@(triton_poi_fused_cat_32)
        /*0014*/ 	.word	0x00000000


	//----- nvinfo : EIATTR_FRAME_SIZE
	.align		4
.L_5:
        /*0018*/ 	.byte	0x04, 0x11
        /*001a*/ 	.short	(.L_7 - .L_6)
	.align		4
.L_6:
        /*001c*/ 	.word	index@(triton_poi_fused_cat_32)
        /*0020*/ 	.word	0x00000000


	//----- nvinfo : EIATTR_MIN_STACK_SIZE
	.align		4
.L_7:
        /*0024*/ 	.byte	0x04, 0x12
        /*0026*/ 	.short	(.L_9 - .L_8)
	.align		4
.L_8:
        /*0028*/ 	.word	index@(triton_poi_fused_cat_32)
        /*002c*/ 	.word	0x00000000
.L_9:


//--------------------- .nv.info.triton_poi_fused_cat_32 --------------------------
	.section	.nv.info.triton_poi_fused_cat_32,"",@"SHT_CUDA_INFO"
	.sectionflags	@""
	.align	4


	//----- nvinfo : EIATTR_CUDA_API_VERSION
	.align		4
        /*0000*/ 	.byte	0x04, 0x37
        /*0002*/ 	.short	(.L_11 - .L_10)
.L_10:
        /*0004*/ 	.word	0x0000007c


	//----- nvinfo : EIATTR_KPARAM_INFO
	.align		4
.L_11:
        /*0008*/ 	.byte	0x04, 0x17
        /*000a*/ 	.short	(.L_13 - .L_12)
.L_12:
        /*000c*/ 	.word	0x00000000
        /*0010*/ 	.short	0x0029
        /*0012*/ 	.short	0x0148
        /*0014*/ 	.byte	0x00, 0xf0, 0x11, 0x00


	//----- nvinfo : EIATTR_KPARAM_INFO
	.align		4
.L_13:
        /*0018*/ 	.byte	0x04, 0x17
        /*001a*/ 	.short	(.L_15 - .L_14)
.L_14:
        /*001c*/ 	.word	0x00000000
        /*0020*/ 	.short	0x0028
        /*0022*/ 	.short	0x0140
        /*0024*/ 	.byte	0x00, 0xf4, 0x21, 0x00


	//----- nvinfo : EIATTR_KPARAM_INFO
	.align		4
.L_15:
        /*0028*/ 	.byte	0x04, 0x17
        /*002a*/ 	.short	(.L_17 - .L_16)
.L_16:
        /*002c*/ 	.word	0x00000000
        /*0030*/ 	.short	0x0027
        /*0032*/ 	.short	0x0138
        /*0034*/ 	.byte	0x00, 0xf4, 0x21, 0x00


	//----- nvinfo : EIATTR_KPARAM_INFO
	.align		4
.L_17:
        /*0038*/ 	.byte	0x04, 0x17
        /*003a*/ 	.short	(.L_19 - .L_18)
.L_18:
        /*003c*/ 	.word	0x00000000
        /*0040*/ 	.short	0x0026
        /*0042*/ 	.short	0x0130
        /*0044*/ 	.byte	0x00, 0xf4, 0x21, 0x00


	//----- nvinfo : EIATTR_KPARAM_INFO
	.align		4
.L_19:
        /*0048*/ 	.byte	0x04, 0x17
        /*004a*/ 	.short	(.L_21 - .L_20)
.L_20:
        /*004c*/ 	.word	0x00000000
        /*0050*/ 	.short	0x0025
        /*0052*/ 	.short	0x0128
        /*0054*/ 	.byte	0x00, 0xf4, 0x21, 0x00


	//----- nvinfo : EIATTR_KPARAM_INFO
	.align		4
.L_21:
        /*0058*/ 	.byte	0x04, 0x17
        /*005a*/ 	.short	(.L_23 - .L_22)
.L_22:
        /*005c*/ 	.word	0x00000000
        /*0060*/ 	.short	0x0024
        /*0062*/ 	.short	0x0120
        /*0064*/ 	.byte	0x00, 0xf4, 0x21, 0x00


	//----- nvinfo : EIATTR_KPARAM_INFO
	.align		4
.L_23:
        /*0068*/ 	.byte	0x04, 0x17
        /*006a*/ 	.short	(.L_25 - .L_24)
.L_24:
        /*006c*/ 	.word	0x00000000
        /*0070*/ 	.short	0x0023
        /*0072*/ 	.short	0x0118
        /*0074*/ 	.byte	0x00, 0xf4, 0x21, 0x00


	//----- nvinfo : EIATTR_KPARAM_INFO
	.align		4
.L_25:
        /*0078*/ 	.byte	0x04, 0x17
        /*007a*/ 	.short	(.L_27 - .L_26)
.L_26:
        /*007c*/ 	.word	0x00000000
        /*0080*/ 	.short	0x0022
        /*0082*/ 	.short	0x0110
        /*0084*/ 	.byte	0x00, 0xf4, 0x21, 0x00


	//----- nvinfo : EIATTR_KPARAM_INFO
	.align		4
.L_27:
        /*0088*/ 	.byte	0x04, 0x17
        /*008a*/ 	.short	(.L_29 - .L_28)
.L_28:
        /*008c*/ 	.word	0x00000000
        /*0090*/ 	.short	0x0021
        /*0092*/ 	.short	0x0108
        /*0094*/ 	.byte	0x00, 0xf4, 0x21, 0x00


	//----- nvinfo : EIATTR_KPARAM_INFO
	.align		4
.L_29:
        /*0098*/ 	.byte	0x04, 0x17
        /*009a*/ 	.short	(.L_31 - .L_30)
.L_30:
        /*009c*/ 	.word	0x00000000
        /*00a0*/ 	.short	0x0020
        /*00a2*/ 	.short	0x0100
        /*00a4*/ 	.byte	0x00, 0xf4, 0x21, 0x00


	//----- nvinfo : EIATTR_KPARAM_INFO
	.align		4
.L_31:
        /*00a8*/ 	.byte	0x04, 0x17
        /*00aa*/ 	.short	(.L_33 - .L_32)
.L_32:
        /*00ac*/ 	.word	0x00000000
        /*00b0*/ 	.short	0x001f
        /*00b2*/ 	.short	0x00f8
        /*00b4*/ 	.byte	0x00, 0xf4, 0x21, 0x00


	//----- nvinfo : EIATTR_KPARAM_INFO
	.align		4
.L_33:
        /*00b8*/ 	.byte	0x04, 0x17
        /*00ba*/ 	.short	(.L_35 - .L_34)
.L_34:
        /*00bc*/ 	.word	0x00000000
        /*00c0*/ 	.short	0x001e
        /*00c2*/ 	.short	0x00f0
        /*00c4*/ 	.byte	0x00, 0xf4, 0x21, 0x00


	//----- nvinfo : EIATTR_KPARAM_INFO
	.align		4
.L_35:
        /*00c8*/ 	.byte	0x04, 0x17
        /*00ca*/ 	.short	(.L_37 - .L_36)
.L_36:
        /*00cc*/ 	.word	0x00000000
        /*00d0*/ 	.short	0x001d
        /*00d2*/ 	.short	0x00e8
        /*00d4*/ 	.byte	0x00, 0xf4, 0x21, 0x00


	//----- nvinfo : EIATTR_KPARAM_INFO
	.align		4
.L_37:
        /*00d8*/ 	.byte	0x04, 0x17
        /*00da*/ 	.short	(.L_39 - .L_38)
.L_38:
        /*00dc*/ 	.word	0x00000000
        /*00e0*/ 	.short	0x001c
        /*00e2*/ 	.short	0x00e0
        /*00e4*/ 	.byte	0x00, 0xf4, 0x21, 0x00


	//----- nvinfo : EIATTR_KPARAM_INFO
	.align		4
.L_39:
        /*00e8*/ 	.byte	0x04, 0x17
        /*00ea*/ 	.short	(.L_41 - .L_40)
.L_40:
        /*00ec*/ 	.word	0x00000000
        /*00f0*/ 	.short	0x001b
        /*00f2*/ 	.short	0x00d8
        /*00f4*/ 	.byte	0x00, 0xf4, 0x21, 0x00


	//----- nvinfo : EIATTR_KPARAM_INFO
	.align		4
.L_41:
        /*00f8*/ 	.byte	0x04, 0x17
        /*00fa*/ 	.short	(.L_43 - .L_42)
.L_42:
        /*00fc*/ 	.word	0x00000000
        /*0100*/ 	.short	0x001a
        /*0102*/ 	.short	0x00d0
        /*0104*/ 	.byte	0x00, 0xf4, 0x21, 0x00


	//----- nvinfo : EIATTR_KPARAM_INFO
	.align		4
.L_43:
        /*0108*/ 	.byte	0x04, 0x17
        /*010a*/ 	.short	(.L_45 - .L_44)
.L_44:
        /*010c*/ 	.word	0x00000000
        /*0110*/ 	.short	0x0019
        /*0112*/ 	.short	0x00c8
        /*0114*/ 	.byte	0x00, 0xf4, 0x21, 0x00


	//----- nvinfo : EIATTR_KPARAM_INFO
	.align		4
.L_45:
        /*0118*/ 	.byte	0x04, 0x17
        /*011a*/ 	.short	(.L_47 - .L_46)
.L_46:
        /*011c*/ 	.word	0x00000000
        /*0120*/ 	.short	0x0018
        /*0122*/ 	.short	0x00c0
        /*0124*/ 	.byte	0x00, 0xf4, 0x21, 0x00


	//----- nvinfo : EIATTR_KPARAM_INFO
	.align		4
.L_47:
        /*0128*/ 	.byte	0x04, 0x17
        /*012a*/ 	.short	(.L_49 - .L_48)
.L_48:
        /*012c*/ 	.word	0x00000000
        /*0130*/ 	.short	0x0017
        /*0132*/ 	.short	0x00b8
        /*0134*/ 	.byte	0x00, 0xf4, 0x21, 0x00


	//----- nvinfo : EIATTR_KPARAM_INFO
	.align		4
.L_49:
        /*0138*/ 	.byte	0x04, 0x17
        /*013a*/ 	.short	(.L_51 - .L_50)
.L_50:
        /*013c*/ 	.word	0x00000000
        /*0140*/ 	.short	0x0016
        /*0142*/ 	.short	0x00b0
        /*0144*/ 	.byte	0x00, 0xf4, 0x21, 0x00


	//----- nvinfo : EIATTR_KPARAM_INFO
	.align		4
.L_51:
        /*0148*/ 	.byte	0x04, 0x17
        /*014a*/ 	.short	(.L_53 - .L_52)
.L_52:
        /*014c*/ 	.word	0x00000000
        /*0150*/ 	.short	0x0015
        /*0152*/ 	.short	0x00a8
        /*0154*/ 	.byte	0x00, 0xf4, 0x21, 0x00


	//----- nvinfo : EIATTR_KPARAM_INFO
	.align		4
.L_53:
        /*0158*/ 	.byte	0x04, 0x17
        /*015a*/ 	.short	(.L_55 - .L_54)
.L_54:
        /*015c*/ 	.word	0x00000000
        /*0160*/ 	.short	0x0014
        /*0162*/ 	.short	0x00a0
        /*0164*/ 	.byte	0x00, 0xf4, 0x21, 0x00


	//----- nvinfo : EIATTR_KPARAM_INFO
	.align		4
.L_55:
        /*0168*/ 	.byte	0x04, 0x17
        /*016a*/ 	.short	(.L_57 - .L_56)
.L_56:
        /*016c*/ 	.word	0x00000000
        /*0170*/ 	.short	0x0013
        /*0172*/ 	.short	0x0098
        /*0174*/ 	.byte	0x00, 0xf4, 0x21, 0x00


	//----- nvinfo : EIATTR_KPARAM_INFO
	.align		4
.L_57:
        /*0178*/ 	.byte	0x04, 0x17
        /*017a*/ 	.short	(.L_59 - .L_58)
.L_58:
        /*017c*/ 	.word	0x00000000
        /*0180*/ 	.short	0x0012
        /*0182*/ 	.short	0x0090
        /*0184*/ 	.byte	0x00, 0xf4, 0x21, 0x00


	//----- nvinfo : EIATTR_KPARAM_INFO
	.align		4
.L_59:
        /*0188*/ 	.byte	0x04, 0x17
        /*018a*/ 	.short	(.L_61 - .L_60)
.L_60:
        /*018c*/ 	.word	0x00000000
        /*0190*/ 	.short	0x0011
        /*0192*/ 	.short	0x0088
        /*0194*/ 	.byte	0x00, 0xf4, 0x21, 0x00


	//----- nvinfo : EIATTR_KPARAM_INFO
	.align		4
.L_61:
        /*0198*/ 	.byte	0x04, 0x17
        /*019a*/ 	.short	(.L_63 - .L_62)
.L_62:
        /*019c*/ 	.word	0x00000000
        /*01a0*/ 	.short	0x0010
        /*01a2*/ 	.short	0x0080
        /*01a4*/ 	.byte	0x00, 0xf4, 0x21, 0x00


	//----- nvinfo : EIATTR_KPARAM_INFO
	.align		4
.L_63:
        /*01a8*/ 	.byte	0x04, 0x17
        /*01aa*/ 	.short	(.L_65 - .L_64)
.L_64:
        /*01ac*/ 	.word	0x00000000
        /*01b0*/ 	.short	0x000f
        /*01b2*/ 	.short	0x0078
        /*01b4*/ 	.byte	0x00, 0xf4, 0x21, 0x00


	//----- nvinfo : EIATTR_KPARAM_INFO
	.align		4
.L_65:
        /*01b8*/ 	.byte	0x04, 0x17
        /*01ba*/ 	.short	(.L_67 - .L_66)
.L_66:
        /*01bc*/ 	.word	0x00000000
        /*01c0*/ 	.short	0x000e
        /*01c2*/ 	.short	0x0070
        /*01c4*/ 	.byte	0x00, 0xf4, 0x21, 0x00


	//----- nvinfo : EIATTR_KPARAM_INFO
	.align		4
.L_67:
        /*01c8*/ 	.byte	0x04, 0x17
        /*01ca*/ 	.short	(.L_69 - .L_68)
.L_68:
        /*01cc*/ 	.word	0x00000000
        /*01d0*/ 	.short	0x000d
        /*01d2*/ 	.short	0x0068
        /*01d4*/ 	.byte	0x00, 0xf4, 0x21, 0x00


	//----- nvinfo : EIATTR_KPARAM_INFO
	.align		4
.L_69:
        /*01d8*/ 	.byte	0x04, 0x17
        /*01da*/ 	.short	(.L_71 - .L_70)
.L_70:
        /*01dc*/ 	.word	0x00000000
        /*01e0*/ 	.short	0x000c
        /*01e2*/ 	.short	0x0060
        /*01e4*/ 	.byte	0x00, 0xf4, 0x21, 0x00


	//----- nvinfo : EIATTR_KPARAM_INFO
	.align		4
.L_71:
        /*01e8*/ 	.byte	0x04, 0x17
        /*01ea*/ 	.short	(.L_73 - .L_72)
.L_72:
        /*01ec*/ 	.word	0x00000000
        /*01f0*/ 	.short	0x000b
        /*01f2*/ 	.short	0x0058
        /*01f4*/ 	.byte	0x00, 0xf4, 0x21, 0x00


	//----- nvinfo : EIATTR_KPARAM_INFO
	.align		4
.L_73:
        /*01f8*/ 	.byte	0x04, 0x17
        /*01fa*/ 	.short	(.L_75 - .L_74)
.L_74:
        /*01fc*/ 	.word	0x00000000
        /*0200*/ 	.short	0x000a
        /*0202*/ 	.short	0x0050
        /*0204*/ 	.byte	0x00, 0xf4, 0x21, 0x00


	//----- nvinfo : EIATTR_KPARAM_INFO
	.align		4
.L_75:
        /*0208*/ 	.byte	0x04, 0x17
        /*020a*/ 	.short	(.L_77 - .L_76)
.L_76:
        /*020c*/ 	.word	0x00000000
        /*0210*/ 	.short	0x0009
        /*0212*/ 	.short	0x0048
        /*0214*/ 	.byte	0x00, 0xf4, 0x21, 0x00


	//----- nvinfo : EIATTR_KPARAM_INFO
	.align		4
.L_77:
        /*0218*/ 	.byte	0x04, 0x17
        /*021a*/ 	.short	(.L_79 - .L_78)
.L_78:
        /*021c*/ 	.word	0x00000000
        /*0220*/ 	.short	0x0008
        /*0222*/ 	.short	0x0040
        /*0224*/ 	.byte	0x00, 0xf4, 0x21, 0x00


	//----- nvinfo : EIATTR_KPARAM_INFO
	.align		4
.L_79:
        /*0228*/ 	.byte	0x04, 0x17
        /*022a*/ 	.short	(.L_81 - .L_80)
.L_80:
        /*022c*/ 	.word	0x00000000
        /*0230*/ 	.short	0x0007
        /*0232*/ 	.short	0x0038
        /*0234*/ 	.byte	0x00, 0xf4, 0x21, 0x00


	//----- nvinfo : EIATTR_KPARAM_INFO
	.align		4
.L_81:
        /*0238*/ 	.byte	0x04, 0x17
        /*023a*/ 	.short	(.L_83 - .L_82)
.L_82:
        /*023c*/ 	.word	0x00000000
        /*0240*/ 	.short	0x0006
        /*0242*/ 	.short	0x0030
        /*0244*/ 	.byte	0x00, 0xf4, 0x21, 0x00


	//----- nvinfo : EIATTR_KPARAM_INFO
	.align		4
.L_83:
        /*0248*/ 	.byte	0x04, 0x17
        /*024a*/ 	.short	(.L_85 - .L_84)
.L_84:
        /*024c*/ 	.word	0x00000000
        /*0250*/ 	.short	0x0005
        /*0252*/ 	.short	0x0028
        /*0254*/ 	.byte	0x00, 0xf4, 0x21, 0x00


	//----- nvinfo : EIATTR_KPARAM_INFO
	.align		4
.L_85:
        /*0258*/ 	.byte	0x04, 0x17
        /*025a*/ 	.short	(.L_87 - .L_86)
.L_86:
        /*025c*/ 	.word	0x00000000
        /*0260*/ 	.short	0x0004
        /*0262*/ 	.short	0x0020
        /*0264*/ 	.byte	0x00, 0xf4, 0x21, 0x00


	//----- nvinfo : EIATTR_KPARAM_INFO
	.align		4
.L_87:
        /*0268*/ 	.byte	0x04, 0x17
        /*026a*/ 	.short	(.L_89 - .L_88)
.L_88:
        /*026c*/ 	.word	0x00000000
        /*0270*/ 	.short	0x0003
        /*0272*/ 	.short	0x0018
        /*0274*/ 	.byte	0x00, 0xf4, 0x21, 0x00


	//----- nvinfo : EIATTR_KPARAM_INFO
	.align		4
.L_89:
        /*0278*/ 	.byte	0x04, 0x17
        /*027a*/ 	.short	(.L_91 - .L_90)
.L_90:
        /*027c*/ 	.word	0x00000000
        /*0280*/ 	.short	0x0002
        /*0282*/ 	.short	0x0010
        /*0284*/ 	.byte	0x00, 0xf4, 0x21, 0x00


	//----- nvinfo : EIATTR_KPARAM_INFO
	.align		4
.L_91:
        /*0288*/ 	.byte	0x04, 0x17
        /*028a*/ 	.short	(.L_93 - .L_92)
.L_92:
        /*028c*/ 	.word	0x00000000
        /*0290*/ 	.short	0x0001
        /*0292*/ 	.short	0x0008
        /*0294*/ 	.byte	0x00, 0xf4, 0x21, 0x00


	//----- nvinfo : EIATTR_KPARAM_INFO
	.align		4
.L_93:
        /*0298*/ 	.byte	0x04, 0x17
        /*029a*/ 	.short	(.L_95 - .L_94)
.L_94:
        /*029c*/ 	.word	0x00000000
        /*02a0*/ 	.short	0x0000
        /*02a2*/ 	.short	0x0000
        /*02a4*/ 	.byte	0x00, 0xf4, 0x21, 0x00


	//----- nvinfo : EIATTR_SPARSE_MMA_MASK
	.align		4
.L_95:
        /*02a8*/ 	.byte	0x03, 0x50
        /*02aa*/ 	.short	0x0000


	//----- nvinfo : EIATTR_MAXREG_COUNT
	.align		4
        /*02ac*/ 	.byte	0x03, 0x1b
        /*02ae*/ 	.short	0x00ff


	//----- nvinfo : EIATTR_EXIT_INSTR_OFFSETS
	.align		4
        /*02b0*/ 	.byte	0x04, 0x1c
        /*02b2*/ 	.short	(.L_97 - .L_96)


	//   ....[0]....
.L_96:
        /*02b4*/ 	.word	0x00002710


	//----- nvinfo : EIATTR_REQNTID
	.align		4
.L_97:
        /*02b8*/ 	.byte	0x04, 0x10
        /*02ba*/ 	.short	(.L_99 - .L_98)
.L_98:
        /*02bc*/ 	.word	0x00000100
        /*02c0*/ 	.word	0x00000001
        /*02c4*/ 	.word	0x00000001


	//----- nvinfo : EIATTR_CBANK_PARAM_SIZE
	.align		4
.L_99:
        /*02c8*/ 	.byte	0x03, 0x19
        /*02ca*/ 	.short	0x014c


	//----- nvinfo : EIATTR_PARAM_CBANK
	.align		4
        /*02cc*/ 	.byte	0x04, 0x0a
        /*02ce*/ 	.short	(.L_101 - .L_100)
	.align		4
.L_100:
        /*02d0*/ 	.word	index@(.nv.constant0.triton_poi_fused_cat_32)
        /*02d4*/ 	.short	0x0210
        /*02d6*/ 	.short	0x014c


	//----- nvinfo : EIATTR_SW_WAR
	.align		4
.L_101:
        /*02d8*/ 	.byte	0x04, 0x36
        /*02da*/ 	.short	(.L_103 - .L_102)
.L_102:
        /*02dc*/ 	.word	0x00000008
.L_103:


//--------------------- .nv.callgraph             --------------------------
	.section	.nv.callgraph,"",@"SHT_CUDA_CALLGRAPH"
	.align	4
	.sectionentsize	8
	.align		4
        /*0000*/ 	.word	0x00000000
	.align		4
        /*0004*/ 	.word	0xffffffff
	.align		4
        /*0008*/ 	.word	0x00000000
	.align		4
        /*000c*/ 	.word	0xfffffffe
	.align		4
        /*0010*/ 	.word	0x00000000
	.align		4
        /*0014*/ 	.word	0xfffffffd
	.align		4
        /*0018*/ 	.word	0x00000000
	.align		4
        /*001c*/ 	.word	0xfffffffc


//--------------------- .nv.constant4             --------------------------
	.section	.nv.constant4,"a",@progbits
	.align	8
	.align		8
.nv.constant4:
        /*0000*/ 	.dword	_$_str
	.align		8
        /*0008*/ 	.dword	_$_str_$_2


//--------------------- .text.triton_poi_fused_cat_32 --------------------------
	.section	.text.triton_poi_fused_cat_32,"ax",@progbits
	.align	128
        .global         triton_poi_fused_cat_32
        .type           triton_poi_fused_cat_32,@function
        .size           triton_poi_fused_cat_32,(.L_x_1 - triton_poi_fused_cat_32)
        .other          triton_poi_fused_cat_32,@"STO_CUDA_ENTRY STV_DEFAULT"
triton_poi_fused_cat_32:
.text.triton_poi_fused_cat_32:
[----:B------:R-:W-:Y:S01]  /*0000*/  LDC R1, c[0x0][0x28] ;  /* 0x00000a00ff017b82 */ /* 0x000fe20000000800 */
[----:B------:R-:W1:Y:S07]  /*0010*/  S2R R0, SR_TID.X ;  /* 0x0000000000007919 */ /* 0x000e6e0000002100 */
[----:B------:R-:W2:Y:S01]  /*0020*/  LDC.64 R2, c[0x0][0x2c0] ;  /* 0x0000b000ff027b82 */ /* 0x000ea20000000a00 */
[----:B------:R-:W-:Y:S01]  /*0030*/  CS2R R42, SRZ ;  /* 0x00000000002a7805 */ /* 0x000fe2000001ff00 */
[----:B------:R-:W-:Y:S01]  /*0040*/  ULDC.64 UR4, c[0x0][0x208] ;  /* 0x0000820000047ab9 */ /* 0x000fe20000000a00 */
[----:B------:R-:W3:Y:S05]  /*0050*/  S2R R5, SR_CTAID.X ;  /* 0x0000000000057919 */ /* 0x000eea0000002500 */
[----:B------:R-:W4:Y:S08]  /*0060*/  LDC.64 R8, c[0x0][0x2e8] ;  /* 0x0000ba00ff087b82 */ /* 0x000f300000000a00 */
[----:B------:R-:W5:Y:S01]  /*0070*/  LDC.64 R10, c[0x0][0x310] ;  /* 0x0000c400ff0a7b82 */ /* 0x000f620000000a00 */
[----:B------:R-:W-:-:S02]  /*0080*/  CS2R R6, SRZ ;  /* 0x0000000000067805 */ /* 0x000fc4000001ff00 */
[----:B------:R-:W-:Y:S01]  /*0090*/  CS2R R32, SRZ ;  /* 0x0000000000207805 */ /* 0x000fe2000001ff00 */
[----:B------:R-:W-:Y:S01]  /*00a0*/  ULDC.64 UR6, c[0x0][0x2b0] ;  /* 0x0000ac0000067ab9 */ /* 0x000fe20000000a00 */
[----:B------:R-:W-:Y:S01]  /*00b0*/  ULDC.64 UR10, c[0x0][0x328] ;  /* 0x0000ca00000a7ab9 */ /* 0x000fe20000000a00 */
[----:B------:R-:W-:Y:S02]  /*00c0*/  ULDC.64 UR8, c[0x0][0x300] ;  /* 0x0000c00000087ab9 */ /* 0x000fe40000000a00 */
[----:B------:R-:W4:Y:S01]  /*00d0*/  LDC.64 R14, c[0x0][0x338] ;  /* 0x0000ce00ff0e7b82 */ /* 0x000f220000000a00 */
[----:B-1----:R-:W-:-:S07]  /*00e0*/  IMAD.SHL.U32 R0, R0, 0x2, RZ ;  /* 0x0000000200007824 */ /* 0x002fce00078e00ff */
[----:B------:R-:W1:Y:S01]  /*00f0*/  LDC.64 R38, c[0x0][0x2b8] ;  /* 0x0000ae00ff267b82 */ /* 0x000e620000000a00 */
[----:B------:R-:W-:Y:S02]  /*0100*/  LOP3.LUT R0, R0, 0x1fe, RZ, 0xc0, !PT ;  /* 0x000001fe00007812 */ /* 0x000fe400078ec0ff */
[----:B------:R-:W-:-:S05]  /*0110*/  CS2R R34, SRZ ;  /* 0x0000000000227805 */ /* 0x000fca000001ff00 */
[----:B------:R-:W1:Y:S01]  /*0120*/  LDC.64 R58, c[0x0][0x2c8] ;  /* 0x0000b200ff3a7b82 */ /* 0x000e620000000a00 */
[----:B---3--:R-:W-:-:S04]  /*0130*/  IMAD R5, R5, 0x200, R0 ;  /* 0x0000020005057824 */ /* 0x008fc800078e0200 */
[----:B------:R-:W-:-:S03]  /*0140*/  IMAD.HI R0, R5, 0x2aaaaaab, RZ ;  /* 0x2aaaaaab05007827 */ /* 0x000fc600078e02ff */
[----:B------:R-:W3:Y:S02]  /*0150*/  LDC.64 R22, c[0x0][0x2d0] ;  /* 0x0000b400ff167b82 */ /* 0x000ee40000000a00 */
[----:B------:R-:W-:-:S04]  /*0160*/  SHF.R.U32.HI R13, RZ, 0x1f, R0 ;  /* 0x0000001fff0d7819 */ /* 0x000fc80000011600 */
[----:B------:R-:W-:Y:S02]  /*0170*/  LEA.HI.SX32 R12, R0, R13, 0x1b ;  /* 0x0000000d000c7211 */ /* 0x000fe400078fdaff */
[----:B------:R-:W1:Y:S03]  /*0180*/  LDC.64 R56, c[0x0][0x308] ;  /* 0x0000c200ff387b82 */ /* 0x000e660000000a00 */
[----:B------:R-:W-:-:S04]  /*0190*/  IMAD R53, R12, -0xc0, R5 ;  /* 0xffffff400c357824 */ /* 0x000fc800078e0205 */
[C---:B------:R-:W-:Y:S01]  /*01a0*/  VIADD R4, R53.reuse, 0xffffffa0 ;  /* 0xffffffa035047836 */ /* 0x040fe20000000000 */
[----:B------:R-:W1:Y:S01]  /*01b0*/  LDC.64 R48, c[0x0][0x340] ;  /* 0x0000d000ff307b82 */ /* 0x000e620000000a00 */
[----:B--2---:R-:W-:-:S03]  /*01c0*/  IMAD.WIDE R2, R53, 0x4, R2 ;  /* 0x0000000435027825 */ /* 0x004fc600078e0202 */
[----:B------:R-:W-:Y:S01]  /*01d0*/  ISETP.GE.U32.AND P5, PT, R4, 0x18, PT ;  /* 0x000000180400780c */ /* 0x000fe20003fa6070 */
[----:B------:R-:W-:-:S03]  /*01e0*/  VIADD R4, R53, 0xffffff88 ;  /* 0xffffff8835047836 */ /* 0x000fc60000000000 */
[----:B------:R-:W2:Y:S02]  /*01f0*/  LDC.64 R54, c[0x0][0x348] ;  /* 0x0000d200ff367b82 */ /* 0x000ea40000000a00 */
[----:B------:R-:W-:Y:S02]  /*0200*/  ISETP.GE.U32.AND P4, PT, R4, 0x18, PT ;  /* 0x000000180400780c */ /* 0x000fe40003f86070 */
[----:B------:R-:W-:Y:S02]  /*0210*/  CS2R R30, SRZ ;  /* 0x00000000001e7805 */ /* 0x000fe4000001ff00 */
[----:B------:R-:W-:Y:S02]  /*0220*/  CS2R R36, SRZ ;  /* 0x0000000000247805 */ /* 0x000fe4000001ff00 */
[----:B------:R-:W-:Y:S02]  /*0230*/  CS2R R20, SRZ ;  /* 0x0000000000147805 */ /* 0x000fe4000001ff00 */
[----:B------:R-:W-:Y:S01]  /*0240*/  CS2R R26, SRZ ;  /* 0x00000000001a7805 */ /* 0x000fe2000001ff00 */
[----:B------:R-:W1:Y:S01]  /*0250*/  LDC.64 R44, c[0x0][0x2f0] ;  /* 0x0000bc00ff2c7b82 */ /* 0x000e620000000a00 */
[----:B------:R3:W2:Y:S01]  /*0260*/  @!P5 LDG.E.EL.64 R42, desc[UR4][R2.64+-0x180] ;  /* 0xfffe8004022ad981 */ /* 0x0006a2000c2e1b00 */
[----:B------:R-:W-:-:S02]  /*0270*/  VIADD R4, R53, 0xffffff70 ;  /* 0xffffff7035047836 */ /* 0x000fc40000000000 */
[----:B----4-:R-:W-:-:S03]  /*0280*/  IMAD.WIDE R8, R53, 0x4, R8 ;  /* 0x0000000435087825 */ /* 0x010fc600078e0208 */
[----:B------:R-:W-:Y:S01]  /*0290*/  ISETP.GE.U32.AND P3, PT, R4, 0x18, PT ;  /* 0x000000180400780c */ /* 0x000fe20003f66070 */
[----:B------:R-:W4:Y:S01]  /*02a0*/  LDC.64 R46, c[0x0][0x2f8] ;  /* 0x0000be00ff2e7b82 */ /* 0x000f220000000a00 */
[----:B------:R3:W2:Y:S01]  /*02b0*/  @!P4 LDG.E.EL.64 R6, desc[UR4][R8.64+-0x1e0] ;  /* 0xfffe20040806c981 */ /* 0x0006a2000c2e1b00 */
[C---:B-----5:R-:W-:Y:S01]  /*02c0*/  IMAD.WIDE R10, R53.reuse, 0x4, R10 ;  /* 0x00000004350a7825 */ /* 0x060fe200078e020a */
[----:B------:R-:W-:Y:S02]  /*02d0*/  LEA.HI.SX32 R16, R0, R13, 0x17 ;  /* 0x0000000d00107211 */ /* 0x000fe400078fbaff */
[----:B------:R-:W-:-:S07]  /*02e0*/  ISETP.GT.AND P2, PT, R53, 0xa7, PT ;  /* 0x000000a73500780c */ /* 0x000fce0003f44270 */
[----:B------:R5:W2:Y:S01]  /*02f0*/  @!P3 LDG.E.EL.64 R32, desc[UR4][R10.64+-0x240] ;  /* 0xfffdc0040a20b981 */ /* 0x000aa2000c2e1b00 */
[----:B------:R-:W-:Y:S02]  /*0300*/  LEA.HI R4, R16, R16, RZ, 0x4 ;  /* 0x0000001010047211 */ /* 0x000fe400078f20ff */
[----:B---3--:R-:W-:Y:S02]  /*0310*/  CS2R R2, SRZ ;  /* 0x0000000000027805 */ /* 0x008fe4000001ff00 */
[----:B------:R-:W-:Y:S01]  /*0320*/  SHF.R.S32.HI R17, RZ, 0x1f, R12 ;  /* 0x0000001fff117819 */ /* 0x000fe2000001140c */
[----:B0-----:R-:W-:Y:S01]  /*0330*/  IMAD.WIDE R8, R53, 0x4, R14 ;  /* 0x0000000435087825 */ /* 0x001fe200078e020e */
[----:B------:R-:W-:Y:S02]  /*0340*/  LOP3.LUT R19, R4, 0x1ffffff0, RZ, 0xc0, !PT ;  /* 0x1ffffff004137812 */ /* 0x000fe400078ec0ff */
[----:B------:R-:W-:Y:S02]  /*0350*/  LEA.HI.SX32 R0, R0, R13, 0x13 ;  /* 0x0000000d00007211 */ /* 0x000fe400078f9aff */
[-C--:B------:R-:W-:Y:S01]  /*0360*/  LEA.HI R4, R17, R12.reuse, RZ, 0x8 ;  /* 0x0000000c11047211 */ /* 0x080fe200078f40ff */
[----:B------:R-:W-:Y:S01]  /*0370*/  IMAD.IADD R19, R16, 0x1, -R19 ;  /* 0x0000000110137824 */ /* 0x000fe200078e0a13 */
[----:B------:R0:W3:Y:S01]  /*0380*/  @P2 LDG.E.EL.64 R2, desc[UR4][R8.64+-0x2a0] ;  /* 0xfffd600408022981 */ /* 0x0000e2000c2e1b00 */
[----:B-----5:R-:W-:Y:S01]  /*0390*/  IMAD R10, R0, 0x1b18, RZ ;  /* 0x00001b18000a7824 */ /* 0x020fe200078e02ff */
[----:B------:R-:W-:Y:S01]  /*03a0*/  LOP3.LUT R11, R4, 0x1fffff00, RZ, 0xc0, !PT ;  /* 0x1fffff00040b7812 */ /* 0x000fe200078ec0ff */
[----:B------:R-:W-:Y:S01]  /*03b0*/  IMAD R4, R19, 0x198, RZ ;  /* 0x0000019813047824 */ /* 0x000fe200078e02ff */
[----:B------:R-:W-:Y:S01]  /*03c0*/  LEA.HI R17, R17, R12, RZ, 0x4 ;  /* 0x0000000c11117211 */ /* 0x000fe200078f20ff */
[----:B------:R-:W-:Y:S01]  /*03d0*/  IMAD R16, R16, 0x198, RZ ;  /* 0x0000019810107824 */ /* 0x000fe200078e02ff */
[--C-:B------:R-:W-:Y:S01]  /*03e0*/  SHF.R.S32.HI R14, RZ, 0x1f, R10.reuse ;  /* 0x0000001fff0e7819 */ /* 0x100fe2000001140a */
[----:B------:R-:W-:Y:S01]  /*03f0*/  IMAD.IADD R11, R12, 0x1, -R11 ;  /* 0x000000010c0b7824 */ /* 0x000fe200078e0a0b */
[----:B------:R-:W-:-:S02]  /*0400*/  IADD3 R15, P0, P1, R4, R53, R10 ;  /* 0x00000035040f7210 */ /* 0x000fc4000791e00a */
[----:B------:R-:W-:Y:S01]  /*0410*/  SHF.R.S32.HI R10, RZ, 0x1f, R4 ;  /* 0x0000001fff0a7819 */ /* 0x000fe20000011404 */
[----:B------:R-:W-:Y:S01]  /*0420*/  IMAD R4, R0, 0x1980, RZ ;  /* 0x0000198000047824 */ /* 0x000fe200078e02ff */
[----:B------:R-:W-:Y:S01]  /*0430*/  LOP3.LUT R17, R17, 0x1ffffff0, RZ, 0xc0, !PT ;  /* 0x1ffffff011117812 */ /* 0x000fe200078ec0ff */
[----:B------:R-:W-:Y:S01]  /*0440*/  IMAD R0, R11, 0x18, RZ ;  /* 0x000000180b007824 */ /* 0x000fe200078e02ff */
[----:B------:R-:W-:Y:S02]  /*0450*/  SHF.R.S32.HI R13, RZ, 0x1f, R53 ;  /* 0x0000001fff0d7819 */ /* 0x000fe40000011435 */
[----:B0-----:R-:W-:Y:S01]  /*0460*/  SHF.R.S32.HI R8, RZ, 0x1f, R4 ;  /* 0x0000001fff087819 */ /* 0x001fe20000011404 */
[----:B------:R-:W-:Y:S01]  /*0470*/  IMAD.IADD R17, R12, 0x1, -R17 ;  /* 0x000000010c117824 */ /* 0x000fe200078e0a11 */
[----:B------:R-:W-:Y:S01]  /*0480*/  IADD3.X R11, R10, R13, R14, P0, P1 ;  /* 0x0000000d0a0b7210 */ /* 0x000fe200007e240e */
[----:B------:R-:W-:Y:S01]  /*0490*/  IMAD R12, R12, 0x18, RZ ;  /* 0x000000180c0c7824 */ /* 0x000fe200078e02ff */
[----:B------:R-:W-:-:S02]  /*04a0*/  IADD3 R9, P0, P1, R0, R53, R4 ;  /* 0x0000003500097210 */ /* 0x000fc4000791e004 */
[----:B------:R-:W-:Y:S01]  /*04b0*/  SHF.R.S32.HI R4, RZ, 0x1f, R0 ;  /* 0x0000001fff047819 */ /* 0x000fe20000011400 */
[----:B------:R-:W-:-:S03]  /*04c0*/  IMAD R0, R17, 0x18, RZ ;  /* 0x0000001811007824 */ /* 0x000fc600078e02ff */
[----:B------:R-:W-:Y:S02]  /*04d0*/  IADD3.X R14, R4, R13, R8, P0, P1 ;  /* 0x0000000d040e7210 */ /* 0x000fe400007e2408 */
[--C-:B------:R-:W-:Y:S02]  /*04e0*/  SHF.R.S32.HI R8, RZ, 0x1f, R16.reuse ;  /* 0x0000001fff087819 */ /* 0x100fe40000011410 */
[----:B------:R-:W-:Y:S02]  /*04f0*/  IADD3 R16, P0, P1, R0, R53, R16 ;  /* 0x0000003500107210 */ /* 0x000fe4000791e010 */
[----:B------:R-:W-:Y:S02]  /*0500*/  SHF.R.S32.HI R4, RZ, 0x1f, R0 ;  /* 0x0000001fff047819 */ /* 0x000fe40000011400 */
[----:B------:R-:W-:Y:S02]  /*0510*/  IADD3 R10, P6, R0, R15, RZ ;  /* 0x0000000f000a7210 */ /* 0x000fe40007fde0ff */
[----:B------:R-:W-:-:S02]  /*0520*/  IADD3.X R17, R4, R13, R8, P0, P1 ;  /* 0x0000000d04117210 */ /* 0x000fc400007e2408 */
[C---:B------:R-:W-:Y:S01]  /*0530*/  LEA R8, P1, R9.reuse, UR6, 0x2 ;  /* 0x0000000609087c11 */ /* 0x040fe2000f8210ff */
[----:B------:R-:W-:Y:S01]  /*0540*/  IMAD.X R11, R4, 0x1, R11, P6 ;  /* 0x00000001040b7824 */ /* 0x000fe200030e060b */
[----:B------:R-:W-:Y:S02]  /*0550*/  IADD3 R18, P0, R53, R12, RZ ;  /* 0x0000000c35127210 */ /* 0x000fe40007f1e0ff */
[----:B------:R-:W-:Y:S01]  /*0560*/  LEA.HI.X R9, R9, UR7, R14, 0x2, P1 ;  /* 0x0000000709097c11 */ /* 0x000fe200088f140e */
[----:B------:R-:W-:Y:S01]  /*0570*/  ULDC.64 UR6, c[0x0][0x2d8] ;  /* 0x0000b60000067ab9 */ /* 0x000fe20000000a00 */
[----:B------:R-:W-:Y:S01]  /*0580*/  LEA.HI.X.SX32 R13, R12, R13, 0x1, P0 ;  /* 0x0000000d0c0d7211 */ /* 0x000fe200000f0eff */
[----:B------:R-:W0:Y:S01]  /*0590*/  LDC.64 R14, c[0x0][0x330] ;  /* 0x0000cc00ff0e7b82 */ /* 0x000e220000000a00 */
[----:B------:R-:W-:Y:S01]  /*05a0*/  LEA R24, P0, R16, UR6, 0x2 ;  /* 0x0000000610187c11 */ /* 0x000fe2000f8010ff */
[----:B------:R5:W3:Y:S01]  /*05b0*/  @!P5 LDG.E.EL.64 R30, desc[UR4][R8.64+-0x180] ;  /* 0xfffe8004081ed981 */ /* 0x000ae2000c2e1b00 */
[C---:B------:R-:W-:Y:S01]  /*05c0*/  SHF.L.U64.HI R0, R18.reuse, 0x2, R13 ;  /* 0x0000000212007819 */ /* 0x040fe2000001020d */
[----:B------:R-:W-:Y:S01]  /*05d0*/  IMAD.SHL.U32 R18, R18, 0x4, RZ ;  /* 0x0000000412127824 */ /* 0x000fe200078e00ff */
[----:B------:R-:W-:Y:S01]  /*05e0*/  LEA.HI.X R25, R16, UR7, R17, 0x2, P0 ;  /* 0x0000000710197c11 */ /* 0x000fe200080f1411 */
[C---:B-1----:R-:W-:Y:S01]  /*05f0*/  IMAD.WIDE R58, R53.reuse, 0x4, R58 ;  /* 0x00000004353a7825 */ /* 0x042fe200078e023a */
[C---:B------:R-:W-:Y:S01]  /*0600*/  LEA R50, P1, R10.reuse, UR8, 0x2 ;  /* 0x000000080a327c11 */ /* 0x040fe2000f8210ff */
[----:B------:R-:W1:Y:S01]  /*0610*/  LDC.64 R16, c[0x0][0x2e0] ;  /* 0x0000b800ff107b82 */ /* 0x000e620000000a00 */
[----:B------:R-:W-:Y:S01]  /*0620*/  IADD3 R28, P6, R18, UR10, RZ ;  /* 0x0000000a121c7c10 */ /* 0x000fe2000ffde0ff */
[----:B------:R-:W-:Y:S01]  /*0630*/  IMAD.WIDE R22, R53, 0x4, R22 ;  /* 0x0000000435167825 */ /* 0x000fe200078e0216 */
[----:B------:R-:W-:-:S02]  /*0640*/  LEA.HI.X R51, R10, UR9, R11, 0x2, P1 ;  /* 0x000000090a337c11 */ /* 0x000fc400088f140b */
[----:B------:R-:W-:Y:S02]  /*0650*/  CS2R R10, SRZ ;  /* 0x00000000000a7805 */ /* 0x000fe4000001ff00 */
[----:B------:R-:W-:Y:S01]  /*0660*/  IADD3.X R29, R0, UR11, RZ, P6, !PT ;  /* 0x0000000b001d7c10 */ /* 0x000fe2000b7fe4ff */
[----:B0-----:R-:W-:-:S04]  /*0670*/  IMAD.WIDE R14, R53, 0x4, R14 ;  /* 0x00000004350e7825 */ /* 0x001fc800078e020e */
[----:B------:R0:W3:Y:S01]  /*0680*/  @P2 LDG.E.EL.64 R34, desc[UR4][R28.64+-0x2a0] ;  /* 0xfffd60041c222981 */ /* 0x0000e2000c2e1b00 */
[----:B-----5:R-:W-:Y:S02]  /*0690*/  CS2R R8, SRZ ;  /* 0x0000000000087805 */ /* 0x020fe4000001ff00 */
[----:B------:R-:W-:Y:S01]  /*06a0*/  CS2R R40, SRZ ;  /* 0x0000000000287805 */ /* 0x000fe2000001ff00 */
[C---:B------:R-:W-:Y:S01]  /*06b0*/  IMAD.WIDE R56, R53.reuse, 0x4, R56 ;  /* 0x0000000435387825 */ /* 0x040fe200078e0238 */
[----:B------:R5:W3:Y:S01]  /*06c0*/  @!P4 LDG.E.EL.64 R10, desc[UR4][R24.64+-0x1e0] ;  /* 0xfffe2004180ac981 */ /* 0x000ae2000c2e1b00 */
[----:B------:R-:W-:Y:S01]  /*06d0*/  ULDC.64 UR6, c[0x0][0x238] ;  /* 0x00008e0000067ab9 */ /* 0x000fe20000000a00 */
[----:B------:R-:W-:Y:S01]  /*06e0*/  ULDC.64 UR8, c[0x0][0x260] ;  /* 0x0000980000087ab9 */ /* 0x000fe20000000a00 */
[C---:B-1----:R-:W-:Y:S01]  /*06f0*/  IMAD.WIDE R60, R53.reuse, 0x4, R16 ;  /* 0x00000004353c7825 */ /* 0x042fe200078e0210 */
[----:B------:R-:W3:Y:S01]  /*0700*/  @!P5 LDG.E.EL.64 R20, desc[UR4][R58.64+-0x180] ;  /* 0xfffe80043a14d981 */ /* 0x000ee2000c2e1b00 */
[----:B------:R-:W1:Y:S01]  /*0710*/  LDC.64 R16, c[0x0][0x320] ;  /* 0x0000c800ff107b82 */ /* 0x000e620000000a00 */
[----:B0-----:R-:W-:Y:S01]  /*0720*/  CS2R R28, SRZ ;  /* 0x00000000001c7805 */ /* 0x001fe2000001ff00 */
[----:B------:R-:W-:Y:S01]  /*0730*/  IMAD.WIDE R44, R53, 0x4, R44 ;  /* 0x00000004352c7825 */ /* 0x000fe200078e022c */
[----:B------:R-:W3:Y:S01]  /*0740*/  @!P5 LDG.E.EL.64 R26, desc[UR4][R22.64+-0x180] ;  /* 0xfffe8004161ad981 */ /* 0x000ee2000c2e1b00 */
[----:B------:R-:W-:-:S02]  /*0750*/  ULDC.64 UR10, c[0x0][0x288] ;  /* 0x0000a200000a7ab9 */ /* 0x000fc40000000a00 */
[----:B-----5:R-:W-:Y:S01]  /*0760*/  IMAD.WIDE R24, R53, 0x4, R38 ;  /* 0x0000000435187825 */ /* 0x020fe200078e0226 */
[----:B------:R0:W5:Y:S04]  /*0770*/  @P2 LDG.E.EL.64 R28, desc[UR4][R14.64+-0x2a0] ;  /* 0xfffd60040e1c2981 */ /* 0x000168000c2e1b00 */
[----:B------:R4:W5:Y:S04]  /*0780*/  @!P5 LDG.E.EL.64 R36, desc[UR4][R24.64+-0x180] ;  /* 0xfffe80041824d981 */ /* 0x000968000c2e1b00 */
[----:B------:R2:W5:Y:S01]  /*0790*/  @!P4 LDG.E.EL.64 R8, desc[UR4][R60.64+-0x1e0] ;  /* 0xfffe20043c08c981 */ /* 0x000562000c2e1b00 */
[----:B0-----:R-:W0:Y:S01]  /*07a0*/  LDC.64 R14, c[0x0][0x318] ;  /* 0x0000c600ff0e7b82 */ /* 0x001e220000000a00 */
[----:B------:R-:W-:-:S02]  /*07b0*/  CS2R R38, SRZ ;  /* 0x0000000000267805 */ /* 0x000fc4000001ff00 */
[----:B------:R-:W-:Y:S01]  /*07c0*/  CS2R R22, SRZ ;  /* 0x0000000000167805 */ /* 0x000fe2000001ff00 */
[C---:B------:R-:W-:Y:S01]  /*07d0*/  IMAD.WIDE R58, R53.reuse, 0x4, R48 ;  /* 0x00000004353a7825 */ /* 0x040fe200078e0230 */
[----:B----4-:R-:W-:Y:S01]  /*07e0*/  CS2R R24, SRZ ;  /* 0x0000000000187805 */ /* 0x010fe2000001ff00 */
[----:B------:R4:W5:Y:S02]  /*07f0*/  @!P3 LDG.E.EL.64 R40, desc[UR4][R56.64+-0x240] ;  /* 0xfffdc0043828b981 */ /* 0x000964000c2e1b00 */
[C---:B--2---:R-:W-:Y:S02]  /*0800*/  IMAD.WIDE R60, R53.reuse, 0x4, R54 ;  /* 0x00000004353c7825 */ /* 0x044fe400078e0236 */
[----:B------:R-:W2:Y:S01]  /*0810*/  @!P3 LDG.E.EL.64 R38, desc[UR4][R50.64+-0x240] ;  /* 0xfffdc0043226b981 */ /* 0x000ea2000c2e1b00 */
[----:B------:R-:W-:Y:S02]  /*0820*/  CS2R R54, SRZ ;  /* 0x0000000000367805 */ /* 0x000fe4000001ff00 */
[----:B------:R-:W-:Y:S01]  /*0830*/  CS2R R48, SRZ ;  /* 0x0000000000307805 */ /* 0x000fe2000001ff00 */
[----:B------:R0:W2:Y:S01]  /*0840*/  @P2 LDG.E.EL.64 R22, desc[UR4][R58.64+-0x2a0] ;  /* 0xfffd60043a162981 */ /* 0x0000a2000c2e1b00 */
[C---:B------:R-:W-:Y:S01]  /*0850*/  IMAD.WIDE R46, R53.reuse, 0x4, R46 ;  /* 0x00000004352e7825 */ /* 0x040fe200078e022e */
[----:B----4-:R-:W4:Y:S02]  /*0860*/  LDC.64 R56, c[0x0][0x228] ;  /* 0x00008a00ff387b82 */ /* 0x010f240000000a00 */
[----:B------:R1:W2:Y:S01]  /*0870*/  @P2 LDG.E.EL.64 R24, desc[UR4][R60.64+-0x2a0] ;  /* 0xfffd60043c182981 */ /* 0x0002a2000c2e1b00 */
[----:B0-----:R-:W-:-:S04]  /*0880*/  IMAD.WIDE R58, R53, 0x4, R14 ;  /* 0x00000004353a7825 */ /* 0x001fc800078e020e */
[----:B-1----:R-:W-:Y:S01]  /*0890*/  IMAD.WIDE R60, R53, 0x4, R16 ;  /* 0x00000004353c7825 */ /* 0x002fe200078e0210 */
[----:B------:R0:W4:Y:S04]  /*08a0*/  @!P3 LDG.E.EL.64 R54, desc[UR4][R58.64+-0x240] ;  /* 0xfffdc0043a36b981 */ /* 0x000128000c2e1b00 */
[----:B------:R-:W4:Y:S01]  /*08b0*/  @!P3 LDG.E.EL.64 R48, desc[UR4][R60.64+-0x240] ;  /* 0xfffdc0043c30b981 */ /* 0x000f22000c2e1b00 */
[----:B------:R-:W-:Y:S02]  /*08c0*/  CS2R R14, SRZ ;  /* 0x00000000000e7805 */ /* 0x000fe4000001ff00 */
[----:B------:R-:W-:Y:S01]  /*08d0*/  CS2R R16, SRZ ;  /* 0x0000000000107805 */ /* 0x000fe2000001ff00 */
[----:B0-----:R-:W0:Y:S03]  /*08e0*/  LDC.64 R58, c[0x0][0x218] ;  /* 0x00008600ff3a7b82 */ /* 0x001e260000000a00 */
[----:B------:R1:W4:Y:S04]  /*08f0*/  @!P4 LDG.E.EL.64 R14, desc[UR4][R44.64+-0x1e0] ;  /* 0xfffe20042c0ec981 */ /* 0x000328000c2e1b00 */
[----:B------:R0:W4:Y:S01]  /*0900*/  @!P4 LDG.E.EL.64 R16, desc[UR4][R46.64+-0x1e0] ;  /* 0xfffe20042e10c981 */ /* 0x000122000c2e1b00 */
[----:B------:R-:W-:-:S05]  /*0910*/  SEL R42, R42, RZ, !P5 ;  /* 0x000000ff2a2a7207 */ /* 0x000fca0006800000 */
[----:B------:R-:W-:Y:S01]  /*0920*/  FADD R4, R42, 9.9999997473787516356e-06 ;  /* 0x3727c5ac2a047421 */ /* 0x000fe20000000000 */
[----:B------:R-:W-:-:S05]  /*0930*/  SEL R43, R43, RZ, !P5 ;  /* 0x000000ff2b2b7207 */ /* 0x000fca0006800000 */
[----:B------:R-:W0:Y:S01]  /*0940*/  MUFU.SQRT R4, R4 ;  /* 0x0000000400047308 */ /* 0x000e220000002000 */
[----:B------:R-:W-:Y:S01]  /*0950*/  FADD R43, R43, 9.9999997473787516356e-06 ;  /* 0x3727c5ac2b2b7421 */ /* 0x000fe20000000000 */
[----:B------:R-:W-:-:S06]  /*0960*/  SEL R6, R6, RZ, !P4 ;  /* 0x000000ff06067207 */ /* 0x000fcc0006000000 */
[----:B------:R-:W1:Y:S01]  /*0970*/  MUFU.SQRT R19, R43 ;  /* 0x0000002b00137308 */ /* 0x000e620000002000 */
[----:B------:R-:W-:Y:S01]  /*0980*/  FADD R42, R6, 9.9999997473787516356e-06 ;  /* 0x3727c5ac062a7421 */ /* 0x000fe20000000000 */
[----:B------:R-:W-:Y:S02]  /*0990*/  SEL R32, R32, RZ, !P3 ;  /* 0x000000ff20207207 */ /* 0x000fe40005800000 */
[----:B0-----:R-:W-:-:S04]  /*09a0*/  FSETP.GT.AND P1, PT, R4, 8.50705917302346158658e+37, PT ;  /* 0x7e8000000400780b */ /* 0x001fc80003f24000 */
[----:B------:R-:W0:Y:S01]  /*09b0*/  MUFU.SQRT R42, R42 ;  /* 0x0000002a002a7308 */ /* 0x000e220000002000 */
[----:B------:R-:W-:Y:S01]  /*09c0*/  FSETP.GEU.AND P0, PT, R4, 1.175494350822287508e-38, PT ;  /* 0x008000000400780b */ /* 0x000fe20003f0e000 */
[----:B------:R-:W-:Y:S02]  /*09d0*/  IMAD.MOV.U32 R6, RZ, RZ, 0x3e800000 ;  /* 0x3e800000ff067424 */ /* 0x000fe400078e00ff */
[----:B-1----:R-:W-:Y:S01]  /*09e0*/  FADD R44, R32, 9.9999997473787516356e-06 ;  /* 0x3727c5ac202c7421 */ /* 0x002fe20000000000 */
[----:B------:R-:W-:Y:S02]  /*09f0*/  SEL R32, R33, RZ, !P3 ;  /* 0x000000ff21207207 */ /* 0x000fe40005800000 */
[C---:B------:R-:W-:Y:S01]  /*0a00*/  FSETP.GT.AND P6, PT, R19.reuse, 8.50705917302346158658e+37, PT ;  /* 0x7e8000001300780b */ /* 0x040fe20003fc4000 */
[----:B------:R1:W3:Y:S01]  /*0a10*/  MUFU.SQRT R33, R44 ;  /* 0x0000002c00217308 */ /* 0x0002e20000002000 */
[----:B------:R-:W-:Y:S01]  /*0a20*/  FSEL R13, R6, 1, P1 ;  /* 0x3f800000060d7808 */ /* 0x000fe20000800000 */
[----:B------:R-:W-:Y:S01]  /*0a30*/  @P1 FMUL R4, R4, 0.25 ;  /* 0x3e80000004041820 */ /* 0x000fe20000400000 */
[----:B------:R-:W-:-:S03]  /*0a40*/  FSETP.GEU.AND P1, PT, R19, 1.175494350822287508e-38, PT ;  /* 0x008000001300780b */ /* 0x000fc60003f2e000 */
[----:B------:R-:W-:Y:S01]  /*0a50*/  @!P0 FMUL R13, R13, 16777216 ;  /* 0x4b8000000d0d8820 */ /* 0x000fe20000400000 */
[----:B------:R-:W-:Y:S01]  /*0a60*/  @!P0 FMUL R4, R4, 16777216 ;  /* 0x4b80000004048820 */ /* 0x000fe20000400000 */
[----:B0-----:R-:W-:Y:S01]  /*0a70*/  FSETP.GT.AND P0, PT, R42, 8.50705917302346158658e+37, PT ;  /* 0x7e8000002a00780b */ /* 0x001fe20003f04000 */
[----:B------:R-:W-:Y:S01]  /*0a80*/  FADD R32, R32, 9.9999997473787516356e-06 ;  /* 0x3727c5ac20207421 */ /* 0x000fe20000000000 */
[----:B-1----:R-:W-:Y:S02]  /*0a90*/  FSEL R44, R6, 1, P6 ;  /* 0x3f800000062c7808 */ /* 0x002fe40003000000 */
[----:B------:R-:W-:Y:S01]  /*0aa0*/  @P6 FMUL R19, R19, 0.25 ;  /* 0x3e80000013136820 */ /* 0x000fe20000400000 */
[----:B---3--:R-:W-:Y:S01]  /*0ab0*/  SEL R2, R2, RZ, P2 ;  /* 0x000000ff02027207 */ /* 0x008fe20001000000 */
[----:B------:R0:W1:Y:S01]  /*0ac0*/  MUFU.SQRT R45, R32 ;  /* 0x00000020002d7308 */ /* 0x0000620000002000 */
[----:B------:R-:W-:Y:S01]  /*0ad0*/  FSETP.GEU.AND P6, PT, R42, 1.175494350822287508e-38, PT ;  /* 0x008000002a00780b */ /* 0x000fe20003fce000 */
[----:B------:R-:W-:Y:S01]  /*0ae0*/  @!P1 FMUL R19, R19, 16777216 ;  /* 0x4b80000013139820 */ /* 0x000fe20000400000 */
[----:B------:R-:W-:Y:S01]  /*0af0*/  @!P1 FMUL R44, R44, 16777216 ;  /* 0x4b8000002c2c9820 */ /* 0x000fe20000400000 */
[----:B------:R-:W-:Y:S01]  /*0b00*/  FSETP.GT.AND P1, PT, R33, 8.50705917302346158658e+37, PT ;  /* 0x7e8000002100780b */ /* 0x000fe20003f24000 */
[----:B------:R-:W-:-:S02]  /*0b10*/  FADD R2, R2, 9.9999997473787516356e-06 ;  /* 0x3727c5ac02027421 */ /* 0x000fc40000000000 */
[----:B------:R-:W-:Y:S01]  /*0b20*/  @P0 FMUL R42, R42, 0.25 ;  /* 0x3e8000002a2a0820 */ /* 0x000fe20000400000 */
[C---:B------:R-:W-:Y:S02]  /*0b30*/  FSEL R43, R6.reuse, 1, P0 ;  /* 0x3f800000062b7808 */ /* 0x040fe40000000000 */
[----:B------:R-:W-:Y:S01]  /*0b40*/  FSETP.GEU.AND P0, PT, R33, 1.175494350822287508e-38, PT ;  /* 0x008000002100780b */ /* 0x000fe20003f0e000 */
[----:B------:R3:W3:Y:S01]  /*0b50*/  MUFU.SQRT R51, R2 ;  /* 0x0000000200337308 */ /* 0x0006e20000002000 */
[----:B0-----:R-:W-:Y:S02]  /*0b60*/  FSEL R32, R6, 1, P1 ;  /* 0x3f80000006207808 */ /* 0x001fe40000800000 */
[----:B------:R-:W-:Y:S01]  /*0b70*/  @!P6 FMUL R42, R42, 16777216 ;  /* 0x4b8000002a2ae820 */ /* 0x000fe20000400000 */
[----:B------:R-:W-:Y:S01]  /*0b80*/  @!P6 FMUL R43, R43, 16777216 ;  /* 0x4b8000002b2be820 */ /* 0x000fe20000400000 */
[----:B---3--:R-:W-:Y:S01]  /*0b90*/  SEL R2, R3, RZ, P2 ;  /* 0x000000ff03027207 */ /* 0x008fe20001000000 */
[----:B------:R-:W-:Y:S01]  /*0ba0*/  @P1 FMUL R33, R33, 0.25 ;  /* 0x3e80000021211820 */ /* 0x000fe20000400000 */
[----:B-1----:R-:W-:-:S03]  /*0bb0*/  FSETP.GT.AND P6, PT, R45, 8.50705917302346158658e+37, PT ;  /* 0x7e8000002d00780b */ /* 0x002fc60003fc4000 */
[----:B------:R-:W-:Y:S02]  /*0bc0*/  FADD R46, R2, 9.9999997473787516356e-06 ;  /* 0x3727c5ac022e7421 */ /* 0x000fe40000000000 */
[----:B------:R-:W-:Y:S01]  /*0bd0*/  @!P0 FMUL R33, R33, 16777216 ;  /* 0x4b80000021218820 */ /* 0x000fe20000400000 */
[----:B------:R-:W-:Y:S01]  /*0be0*/  @!P0 FMUL R32, R32, 16777216 ;  /* 0x4b80000020208820 */ /* 0x000fe20000400000 */
[----:B------:R-:W-:Y:S01]  /*0bf0*/  FSETP.GEU.AND P0, PT, R45, 1.175494350822287508e-38, PT ;  /* 0x008000002d00780b */ /* 0x000fe20003f0e000 */
[----:B------:R-:W0:Y:S01]  /*0c00*/  MUFU.SQRT R52, R46 ;  /* 0x0000002e00347308 */ /* 0x000e220000002000 */
[----:B------:R-:W-:Y:S02]  /*0c10*/  FSETP.GT.AND P1, PT, R51, 8.50705917302346158658e+37, PT ;  /* 0x7e8000003300780b */ /* 0x000fe40003f24000 */
[----:B------:R-:W-:Y:S02]  /*0c20*/  FSEL R3, R6, 1, P6 ;  /* 0x3f80000006037808 */ /* 0x000fe40003000000 */
[----:B------:R-:W-:Y:S01]  /*0c30*/  @P6 FMUL R45, R45, 0.25 ;  /* 0x3e8000002d2d6820 */ /* 0x000fe20000400000 */
[----:B------:R-:W-:-:S06]  /*0c40*/  FSETP.GEU.AND P6, PT, R51, 1.175494350822287508e-38, PT ;  /* 0x008000003300780b */ /* 0x000fcc0003fce000 */
[----:B------:R-:W-:Y:S01]  /*0c50*/  @!P0 FMUL R45, R45, 16777216 ;  /* 0x4b8000002d2d8820 */ /* 0x000fe20000400000 */
[----:B------:R-:W-:Y:S01]  /*0c60*/  @!P0 FMUL R3, R3, 16777216 ;  /* 0x4b80000003038820 */ /* 0x000fe20000400000 */
[----:B0-----:R-:W-:Y:S01]  /*0c70*/  FSETP.GT.AND P0, PT, R52, 8.50705917302346158658e+37, PT ;  /* 0x7e8000003400780b */ /* 0x001fe20003f04000 */
[----:B------:R-:W-:Y:S01]  /*0c80*/  @P1 FMUL R51, R51, 0.25 ;  /* 0x3e80000033331820 */ /* 0x000fe20000400000 */
[----:B------:R-:W-:Y:S02]  /*0c90*/  FSEL R47, R6, 1, P1 ;  /* 0x3f800000062f7808 */ /* 0x000fe40000800000 */
[----:B------:R-:W-:Y:S01]  /*0ca0*/  FSETP.GEU.AND P1, PT, R52, 1.175494350822287508e-38, PT ;  /* 0x008000003400780b */ /* 0x000fe20003f2e000 */
[----:B------:R-:W0:Y:S01]  /*0cb0*/  MUFU.RCP R19, R19 ;  /* 0x0000001300137308 */ /* 0x000e220000001000 */
[----:B------:R-:W-:-:S07]  /*0cc0*/  @!P6 FMUL R51, R51, 16777216 ;  /* 0x4b8000003333e820 */ /* 0x000fce0000400000 */
[----:B------:R-:W-:Y:S01]  /*0cd0*/  @P0 FMUL R52, R52, 0.25 ;  /* 0x3e80000034340820 */ /* 0x000fe20000400000 */
[----:B------:R-:W1:Y:S03]  /*0ce0*/  MUFU.RCP R33, R33 ;  /* 0x0000002100217308 */ /* 0x000e660000001000 */
[----:B------:R-:W-:-:S05]  /*0cf0*/  @!P1 FMUL R52, R52, 16777216 ;  /* 0x4b80000034349820 */ /* 0x000fca0000400000 */
[----:B------:R-:W3:Y:S01]  /*0d00*/  MUFU.RCP R50, R4 ;  /* 0x0000000400327308 */ /* 0x000ee20000001000 */
[----:B0-----:R-:W-:Y:S01]  /*0d10*/  FMUL R44, R19, R44 ;  /* 0x0000002c132c7220 */ /* 0x001fe20000400000 */
[----:B------:R-:W-:-:S06]  /*0d20*/  FSEL R19, R6, 1, P0 ;  /* 0x3f80000006137808 */ /* 0x000fcc0000000000 */
[----:B------:R-:W0:Y:S01]  /*0d30*/  MUFU.RCP R4, R52 ;  /* 0x0000003400047308 */ /* 0x000e220000001000 */
[----:B-1----:R-:W-:-:S07]  /*0d40*/  FMUL R32, R33, R32 ;  /* 0x0000002021207220 */ /* 0x002fce0000400000 */
[----:B------:R-:W1:Y:S01]  /*0d50*/  MUFU.RCP R2, R51 ;  /* 0x0000003300027308 */ /* 0x000e620000001000 */
[----:B------:R-:W-:Y:S01]  /*0d60*/  SEL R30, R30, RZ, !P5 ;  /* 0x000000ff1e1e7207 */ /* 0x000fe20006800000 */
[----:B------:R-:W-:Y:S01]  /*0d70*/  @!P1 FMUL R19, R19, 16777216 ;  /* 0x4b80000013139820 */ /* 0x000fe20000400000 */
[----:B-----5:R-:W-:Y:S02]  /*0d80*/  SEL R33, R36, RZ, !P5 ;  /* 0x000000ff24217207 */ /* 0x020fe40006800000 */
[----:B------:R-:W-:Y:S02]  /*0d90*/  SEL R31, R31, RZ, !P5 ;  /* 0x000000ff1f1f7207 */ /* 0x000fe40006800000 */
[----:B------:R-:W-:Y:S01]  /*0da0*/  SEL R36, R37, RZ, !P5 ;  /* 0x000000ff25247207 */ /* 0x000fe20006800000 */
[----:B------:R-:W-:Y:S01]  /*0db0*/  @!P6 FMUL R47, R47, 16777216 ;  /* 0x4b8000002f2fe820 */ /* 0x000fe20000400000 */
[----:B---3--:R-:W-:Y:S01]  /*0dc0*/  FMUL R13, R50, R13 ;  /* 0x0000000d320d7220 */ /* 0x008fe20000400000 */
[----:B------:R-:W-:Y:S01]  /*0dd0*/  FADD R30, R30, -R33 ;  /* 0x800000211e1e7221 */ /* 0x000fe20000000000 */
[----:B0-----:R-:W-:Y:S01]  /*0de0*/  FMUL R4, R4, R19 ;  /* 0x0000001304047220 */ /* 0x001fe20000400000 */
[----:B------:R-:W-:Y:S01]  /*0df0*/  FADD R19, R31, -R36 ;  /* 0x800000241f137221 */ /* 0x000fe20000000000 */
[----:B------:R-:W-:Y:S01]  /*0e00*/  SEL R31, R28, RZ, P2 ;  /* 0x000000ff1c1f7207 */ /* 0x000fe20001000000 */
[----:B-1----:R-:W-:Y:S01]  /*0e10*/  FMUL R47, R2, R47 ;  /* 0x0000002f022f7220 */ /* 0x002fe20000400000 */
[----:B------:R-:W-:Y:S01]  /*0e20*/  FMUL R2, R13, R30 ;  /* 0x0000001e0d027220 */ /* 0x000fe20000400000 */
[----:B------:R-:W-:Y:S01]  /*0e30*/  SEL R13, R20, RZ, !P5 ;  /* 0x000000ff140d7207 */ /* 0x000fe20006800000 */
[----:B------:R-:W-:Y:S01]  /*0e40*/  FMUL R44, R44, R19 ;  /* 0x000000132c2c7220 */ /* 0x000fe20000400000 */
[----:B------:R-:W-:-:S02]  /*0e50*/  SEL R26, R26, RZ, !P5 ;  /* 0x000000ff1a1a7207 */ /* 0x000fc40006800000 */
[----:B------:R-:W-:Y:S01]  /*0e60*/  SEL R34, R34, RZ, P2 ;  /* 0x000000ff22227207 */ /* 0x000fe20001000000 */
[----:B------:R-:W0:Y:S01]  /*0e70*/  MUFU.RCP R42, R42 ;  /* 0x0000002a002a7308 */ /* 0x000e220000001000 */
[----:B------:R-:W-:Y:S02]  /*0e80*/  SEL R19, R8, RZ, !P4 ;  /* 0x000000ff08137207 */ /* 0x000fe40006000000 */
[----:B------:R-:W-:Y:S01]  /*0e90*/  SEL R8, R10, RZ, !P4 ;  /* 0x000000ff0a087207 */ /* 0x000fe20006000000 */
[----:B------:R-:W-:Y:S01]  /*0ea0*/  FFMA R2, R13, R2, R26 ;  /* 0x000000020d027223 */ /* 0x000fe2000000001a */
[----:B------:R-:W-:Y:S01]  /*0eb0*/  FADD R10, R34, -R31 ;  /* 0x8000001f220a7221 */ /* 0x000fe20000000000 */
[----:B------:R-:W-:Y:S02]  /*0ec0*/  SEL R40, R40, RZ, !P3 ;  /* 0x000000ff28287207 */ /* 0x000fe40005800000 */
[----:B--2---:R-:W-:Y:S01]  /*0ed0*/  SEL R13, R38, RZ, !P3 ;  /* 0x000000ff260d7207 */ /* 0x004fe20005800000 */
[----:B------:R-:W-:Y:S01]  /*0ee0*/  FADD R8, R8, -R19 ;  /* 0x8000001308087221 */ /* 0x000fe20000000000 */
[----:B------:R-:W1:Y:S01]  /*0ef0*/  MUFU.RCP R46, R45 ;  /* 0x0000002d002e7308 */ /* 0x000e620000001000 */
[----:B------:R-:W-:Y:S01]  /*0f00*/  SEL R19, R22, RZ, P2 ;  /* 0x000000ff16137207 */ /* 0x000fe20001000000 */
[----:B------:R-:W-:Y:S01]  /*0f10*/  FMUL R47, R47, R10 ;  /* 0x0000000a2f2f7220 */ /* 0x000fe20000400000 */
[----:B------:R-:W-:Y:S01]  /*0f20*/  SEL R24, R24, RZ, P2 ;  /* 0x000000ff18187207 */ /* 0x000fe20001000000 */
[----:B------:R-:W-:Y:S01]  /*0f30*/  FADD R13, R13, -R40 ;  /* 0x800000280d0d7221 */ /* 0x000fe20000000000 */
[----:B----4-:R-:W-:-:S03]  /*0f40*/  SEL R54, R54, RZ, !P3 ;  /* 0x000000ff36367207 */ /* 0x010fc60005800000 */
[----:B------:R-:W-:Y:S01]  /*0f50*/  FFMA R24, R19, R47, R24 ;  /* 0x0000002f13187223 */ /* 0x000fe20000000018 */
[----:B------:R-:W-:Y:S01]  /*0f60*/  SEL R19, R48, RZ, !P3 ;  /* 0x000000ff30137207 */ /* 0x000fe20005800000 */
[----:B------:R-:W-:Y:S01]  /*0f70*/  FMUL R13, R32, R13 ;  /* 0x0000000d200d7220 */ /* 0x000fe20000400000 */
[----:B0-----:R-:W-:Y:S01]  /*0f80*/  FMUL R43, R42, R43 ;  /* 0x0000002b2a2b7220 */ /* 0x001fe20000400000 */
[----:B------:R-:W-:Y:S02]  /*0f90*/  SEL R10, R39, RZ, !P3 ;  /* 0x000000ff270a7207 */ /* 0x000fe40005800000 */
[----:B------:R-:W-:Y:S01]  /*0fa0*/  SEL R41, R41, RZ, !P3 ;  /* 0x000000ff29297207 */ /* 0x000fe20005800000 */
[----:B------:R-:W-:Y:S01]  /*0fb0*/  FFMA R13, R54, R13, R19 ;  /* 0x0000000d360d7223 */ /* 0x000fe20000000013 */
[----:B------:R-:W-:Y:S01]  /*0fc0*/  FSETP.GTU.AND P0, PT, R24, RZ, PT ;  /* 0x000000ff1800720b */ /* 0x000fe20003f0c000 */
[----:B------:R-:W-:Y:S01]  /*0fd0*/  FMUL R43, R43, R8 ;  /* 0x000000082b2b7220 */ /* 0x000fe20000400000 */
[----:B-1----:R-:W-:Y:S01]  /*0fe0*/  FMUL R3, R46, R3 ;  /* 0x000000032e037220 */ /* 0x002fe20000400000 */
[----:B------:R-:W-:Y:S01]  /*0ff0*/  FADD R10, R10, -R41 ;  /* 0x800000290a0a7221 */ /* 0x000fe20000000000 */
[----:B------:R-:W-:Y:S01]  /*1000*/  FSEL R8, R24, RZ, P0 ;  /* 0x000000ff18087208 */ /* 0x000fe20000000000 */
[----:B------:R-:W0:Y:S01]  /*1010*/  LDC.64 R38, c[0x0][0x240] ;  /* 0x00009000ff267b82 */ /* 0x000e220000000a00 */
[----:B------:R-:W-:Y:S01]  /*1020*/  FSETP.GTU.AND P1, PT, R13, RZ, PT ;  /* 0x000000ff0d00720b */ /* 0x000fe20003f2c000 */
[----:B------:R-:W-:Y:S01]  /*1030*/  FMUL R10, R3, R10 ;  /* 0x0000000a030a7220 */ /* 0x000fe20000400000 */
[----:B------:R-:W-:-:S02]  /*1040*/  FSETP.GEU.AND P0, PT, R8, 6, PT ;  /* 0x40c000000800780b */ /* 0x000fc40003f0e000 */
[----:B------:R-:W-:Y:S02]  /*1050*/  FSEL R3, R13, RZ, P1 ;  /* 0x000000ff0d037208 */ /* 0x000fe40000800000 */
[C---:B------:R-:W-:Y:S01]  /*1060*/  FSETP.GTU.AND P6, PT, R2.reuse, RZ, PT ;  /* 0x000000ff0200720b */ /* 0x040fe20003fcc000 */
[----:B------:R-:W1:Y:S01]  /*1070*/  LDC.64 R46, c[0x0][0x230] ;  /* 0x00008c00ff2e7b82 */ /* 0x000e620000000a00 */
[----:B------:R-:W-:Y:S02]  /*1080*/  FSETP.GEU.AND P1, PT, R3, 6, PT ;  /* 0x40c000000300780b */ /* 0x000fe40003f2e000 */
[----:B------:R-:W-:Y:S02]  /*1090*/  FSEL R2, R2, RZ, P6 ;  /* 0x000000ff02027208 */ /* 0x000fe40003000000 */
[----:B------:R-:W-:Y:S02]  /*10a0*/  FSETP.NAN.AND P6, PT, R8, R8, PT ;  /* 0x000000080800720b */ /* 0x000fe40003fc8000 */
[----:B------:R-:W-:-:S02]  /*10b0*/  SEL R14, R14, RZ, !P4 ;  /* 0x000000ff0e0e7207 */ /* 0x000fc40006000000 */
[----:B------:R-:W-:Y:S02]  /*10c0*/  SEL R19, R16, RZ, !P4 ;  /* 0x000000ff10137207 */ /* 0x000fe40006000000 */
[----:B------:R-:W-:Y:S02]  /*10d0*/  @P0 FSEL R8, R8, 6, P6 ;  /* 0x40c0000008080808 */ /* 0x000fe40003000000 */
[----:B------:R-:W-:Y:S01]  /*10e0*/  SEL R35, R35, RZ, P2 ;  /* 0x000000ff23237207 */ /* 0x000fe20001000000 */
[----:B------:R-:W-:Y:S01]  /*10f0*/  FFMA R43, R14, R43, R19 ;  /* 0x0000002b0e2b7223 */ /* 0x000fe20000000013 */
[----:B------:R-:W-:Y:S02]  /*1100*/  SEL R20, R29, RZ, P2 ;  /* 0x000000ff1d147207 */ /* 0x000fe40001000000 */
[----:B------:R-:W-:Y:S02]  /*1110*/  FSETP.GEU.AND P0, PT, R2, 6, PT ;  /* 0x40c000000200780b */ /* 0x000fe40003f0e000 */
[----:B------:R-:W-:-:S02]  /*1120*/  SEL R55, R55, RZ, !P3 ;  /* 0x000000ff37377207 */ /* 0x000fc40005800000 */
[----:B------:R-:W-:Y:S02]  /*1130*/  SEL R16, R49, RZ, !P3 ;  /* 0x000000ff31107207 */ /* 0x000fe40005800000 */
[----:B------:R-:W-:Y:S01]  /*1140*/  FSETP.NAN.AND P6, PT, R3, R3, PT ;  /* 0x000000030300720b */ /* 0x000fe20003fc8000 */
[----:B------:R-:W-:Y:S01]  /*1150*/  FADD R13, R35, -R20 ;  /* 0x80000014230d7221 */ /* 0x000fe20000000000 */
[----:B------:R-:W-:Y:S02]  /*1160*/  SEL R21, R21, RZ, !P5 ;  /* 0x000000ff15157207 */ /* 0x000fe40006800000 */
[----:B------:R-:W-:Y:S01]  /*1170*/  SEL R14, R27, RZ, !P5 ;  /* 0x000000ff1b0e7207 */ /* 0x000fe20006800000 */
[----:B------:R-:W-:Y:S01]  /*1180*/  FFMA R10, R55, R10, R16 ;  /* 0x0000000a370a7223 */ /* 0x000fe20000000010 */
[----:B------:R-:W-:Y:S01]  /*1190*/  @P1 FSEL R3, R3, 6, P6 ;  /* 0x40c0000003031808 */ /* 0x000fe20003000000 */
[----:B------:R-:W-:Y:S01]  /*11a0*/  FMUL R4, R4, R13 ;  /* 0x0000000d04047220 */ /* 0x000fe20000400000 */
[----:B------:R-:W-:Y:S01]  /*11b0*/  FSETP.GTU.AND P6, PT, R43, RZ, PT ;  /* 0x000000ff2b00720b */ /* 0x000fe20003fcc000 */
[----:B------:R-:W-:Y:S01]  /*11c0*/  FFMA R44, R21, R44, R14 ;  /* 0x0000002c152c7223 */ /* 0x000fe2000000000e */
[----:B------:R-:W-:Y:S01]  /*11d0*/  SEL R16, R23, RZ, P2 ;  /* 0x000000ff17107207 */ /* 0x000fe20001000000 */
[----:B------:R-:W2:Y:S01]  /*11e0*/  LDC.64 R26, c[0x0][0x248] ;  /* 0x00009200ff1a7b82 */ /* 0x000ea20000000a00 */
[----:B------:R-:W-:-:S02]  /*11f0*/  SEL R25, R25, RZ, P2 ;  /* 0x000000ff19197207 */ /* 0x000fc40001000000 */
[----:B------:R-:W-:Y:S02]  /*1200*/  FSETP.NAN.AND P1, PT, R2, R2, PT ;  /* 0x000000020200720b */ /* 0x000fe40003f28000 */
[----:B------:R-:W-:Y:S02]  /*1210*/  FSEL R48, R43, RZ, P6 ;  /* 0x000000ff2b307208 */ /* 0x000fe40003000000 */
[----:B------:R-:W-:Y:S01]  /*1220*/  FSETP.GTU.AND P6, PT, R10, RZ, PT ;  /* 0x000000ff0a00720b */ /* 0x000fe20003fcc000 */
[----:B------:R-:W-:Y:S01]  /*1230*/  FFMA R25, R16, R4, R25 ;  /* 0x0000000410197223 */ /* 0x000fe20000000019 */
[----:B------:R-:W-:Y:S02]  /*1240*/  @P0 FSEL R2, R2, 6, P1 ;  /* 0x40c0000002020808 */ /* 0x000fe40000800000 */
[----:B------:R-:W-:Y:S02]  /*1250*/  FSETP.GEU.AND P0, PT, R48, 6, PT ;  /* 0x40c000003000780b */ /* 0x000fe40003f0e000 */
[----:B------:R-:W-:-:S02]  /*1260*/  FSETP.GTU.AND P1, PT, R44, RZ, PT ;  /* 0x000000ff2c00720b */ /* 0x000fc40003f2c000 */
[----:B------:R-:W-:Y:S02]  /*1270*/  FSEL R14, R10, RZ, P6 ;  /* 0x000000ff0a0e7208 */ /* 0x000fe40003000000 */
[C---:B------:R-:W-:Y:S02]  /*1280*/  FSETP.GTU.AND P6, PT, R25.reuse, RZ, PT ;  /* 0x000000ff1900720b */ /* 0x040fe40003fcc000 */
[----:B------:R-:W-:Y:S02]  /*1290*/  FSEL R4, R44, RZ, P1 ;  /* 0x000000ff2c047208 */ /* 0x000fe40000800000 */
[----:B------:R-:W-:Y:S02]  /*12a0*/  FSETP.GEU.AND P1, PT, R14, 6, PT ;  /* 0x40c000000e00780b */ /* 0x000fe40003f2e000 */
[----:B------:R-:W-:Y:S02]  /*12b0*/  FSEL R16, R25, RZ, P6 ;  /* 0x000000ff19107208 */ /* 0x000fe40003000000 */
[----:B------:R-:W-:Y:S01]  /*12c0*/  SEL R7, R7, RZ, !P4 ;  /* 0x000000ff07077207 */ /* 0x000fe20006000000 */
[----:B------:R-:W3:Y:S01]  /*12d0*/  LDC.64 R24, c[0x0][0x220] ;  /* 0x00008800ff187b82 */ /* 0x000ee20000000a00 */
[----:B------:R-:W-:-:S03]  /*12e0*/  FSETP.NAN.AND P6, PT, R48, R48, PT ;  /* 0x000000303000720b */ /* 0x000fc60003fc8000 */
[----:B------:R-:W-:Y:S01]  /*12f0*/  FADD R7, R7, 9.9999997473787516356e-06 ;  /* 0x3727c5ac07077421 */ /* 0x000fe20000000000 */
[----:B------:R-:W-:Y:S02]  /*1300*/  @P0 FSEL R48, R48, 6, P6 ;  /* 0x40c0000030300808 */ /* 0x000fe40003000000 */
[----:B------:R-:W-:Y:S02]  /*1310*/  FSETP.GEU.AND P0, PT, R4, 6, PT ;  /* 0x40c000000400780b */ /* 0x000fe40003f0e000 */
[C---:B------:R-:W-:Y:S01]  /*1320*/  FSETP.NAN.AND P6, PT, R14.reuse, R14, PT ;  /* 0x0000000e0e00720b */ /* 0x040fe20003fc8000 */
[----:B------:R-:W4:Y:S03]  /*1330*/  MUFU.SQRT R10, R7 ;  /* 0x00000007000a7308 */ /* 0x000f260000002000 */
[----:B------:R-:W-:Y:S02]  /*1340*/  @P1 FSEL R14, R14, 6, P6 ;  /* 0x40c000000e0e1808 */ /* 0x000fe40003000000 */
[----:B------:R-:W-:-:S02]  /*1350*/  FSETP.GEU.AND P6, PT, R16, 6, PT ;  /* 0x40c000001000780b */ /* 0x000fc40003fce000 */
[----:B------:R-:W-:-:S04]  /*1360*/  FSETP.NAN.AND P1, PT, R4, R4, PT ;  /* 0x000000040400720b */ /* 0x000fc80003f28000 */
[----:B------:R-:W-:Y:S02]  /*1370*/  @P0 FSEL R4, R4, 6, P1 ;  /* 0x40c0000004040808 */ /* 0x000fe40000800000 */
[----:B------:R-:W-:Y:S02]  /*1380*/  FSETP.NAN.AND P0, PT, R16, R16, PT ;  /* 0x000000101000720b */ /* 0x000fe40003f08000 */
[----:B------:R-:W-:-:S03]  /*1390*/  ISETP.GE.AND P1, PT, R53, 0x18, PT ;  /* 0x000000183500780c */ /* 0x000fc60003f26270 */
[----:B------:R-:W-:Y:S02]  /*13a0*/  @P6 FSEL R16, R16, 6, P0 ;  /* 0x40c0000010106808 */ /* 0x000fe40000000000 */
[C---:B----4-:R-:W-:Y:S02]  /*13b0*/  FSETP.GT.AND P0, PT, R10.reuse, 8.50705917302346158658e+37, PT ;  /* 0x7e8000000a00780b */ /* 0x050fe40003f04000 */
[----:B------:R-:W-:Y:S01]  /*13c0*/  CS2R R22, SRZ ;  /* 0x0000000000167805 */ /* 0x000fe2000001ff00 */
[----:B---3--:R-:W-:Y:S01]  /*13d0*/  IMAD.WIDE R24, R53, 0x4, R24 ;  /* 0x0000000435187825 */ /* 0x008fe200078e0218 */
[----:B------:R-:W-:-:S03]  /*13e0*/  FSETP.GEU.AND P6, PT, R10, 1.175494350822287508e-38, PT ;  /* 0x008000000a00780b */ /* 0x000fc60003fce000 */
[----:B------:R-:W-:Y:S01]  /*13f0*/  VIADD R7, R53, 0xffffffe8 ;  /* 0xffffffe835077836 */ /* 0x000fe20000000000 */
[----:B------:R3:W4:Y:S01]  /*1400*/  @!P1 LDG.E.EL.64 R22, desc[UR4][R24.64] ;  /* 0x0000000418169981 */ /* 0x000722000c2e1b00 */
[----:B------:R-:W-:-:S04]  /*1410*/  FSEL R13, R6, 1, P0 ;  /* 0x3f800000060d7808 */ /* 0x000fc80000000000 */
[----:B------:R-:W-:Y:S01]  /*1420*/  @P0 FMUL R10, R10, 0.25 ;  /* 0x3e8000000a0a0820 */ /* 0x000fe20000400000 */
[----:B------:R-:W-:Y:S02]  /*1430*/  ISETP.GE.U32.AND P0, PT, R7, 0x18, PT ;  /* 0x000000180700780c */ /* 0x000fe40003f06070 */
[----:B------:R-:W-:Y:S01]  /*1440*/  CS2R R20, SRZ ;  /* 0x0000000000147805 */ /* 0x000fe2000001ff00 */
[----:B--2---:R-:W-:-:S10]  /*1450*/  IMAD.WIDE R26, R53, 0x4, R26 ;  /* 0x00000004351a7825 */ /* 0x004fd400078e021a */
[----:B------:R2:W5:Y:S01]  /*1460*/  @!P0 LDG.E.EL.64 R20, desc[UR4][R26.64+-0x60] ;  /* 0xffffa0041a148981 */ /* 0x000562000c2e1b00 */
[----:B------:R-:W-:-:S06]  /*1470*/  @!P6 FMUL R10, R10, 16777216 ;  /* 0x4b8000000a0ae820 */ /* 0x000fcc0000400000 */
[----:B------:R-:W0:Y:S01]  /*1480*/  MUFU.RCP R10, R10 ;  /* 0x0000000a000a7308 */ /* 0x000e220000001000 */
[----:B------:R-:W-:Y:S01]  /*1490*/  SEL R7, R11, RZ, !P4 ;  /* 0x000000ff0b077207 */ /* 0x000fe20006000000 */
[----:B------:R-:W-:Y:S01]  /*14a0*/  @!P6 FMUL R13, R13, 16777216 ;  /* 0x4b8000000d0de820 */ /* 0x000fe20000400000 */
[----:B---3--:R-:W-:Y:S01]  /*14b0*/  SEL R24, R9, RZ, !P4 ;  /* 0x000000ff09187207 */ /* 0x008fe20006000000 */
[----:B--2---:R-:W2:Y:S01]  /*14c0*/  LDC.64 R26, c[0x0][0x270] ;  /* 0x00009c00ff1a7b82 */ /* 0x004ea20000000a00 */
[----:B------:R-:W-:-:S03]  /*14d0*/  SEL R17, R17, RZ, !P4 ;  /* 0x000000ff11117207 */ /* 0x000fc60006000000 */
[----:B------:R-:W-:Y:S01]  /*14e0*/  FADD R7, R7, -R24 ;  /* 0x8000001807077221 */ /* 0x000fe20000000000 */
[----:B------:R-:W-:Y:S01]  /*14f0*/  SEL R24, R15, RZ, !P4 ;  /* 0x000000ff0f187207 */ /* 0x000fe20006000000 */
[----:B0-----:R-:W-:-:S04]  /*1500*/  FMUL R30, R10, R13 ;  /* 0x0000000d0a1e7220 */ /* 0x001fc80000400000 */
[----:B------:R-:W-:-:S04]  /*1510*/  FMUL R7, R30, R7 ;  /* 0x000000071e077220 */ /* 0x000fc80000400000 */
[----:B------:R-:W-:-:S05]  /*1520*/  FFMA R7, R24, R7, R17 ;  /* 0x0000000718077223 */ /* 0x000fca0000000011 */
[----:B------:R-:W-:-:S04]  /*1530*/  FSETP.GTU.AND P6, PT, R7, RZ, PT ;  /* 0x000000ff0700720b */ /* 0x000fc80003fcc000 */
[----:B------:R-:W-:-:S04]  /*1540*/  FSEL R13, R7, RZ, P6 ;  /* 0x000000ff070d7208 */ /* 0x000fc80003000000 */
[C---:B------:R-:W-:Y:S02]  /*1550*/  FSETP.GEU.AND P6, PT, R13.reuse, 6, PT ;  /* 0x40c000000d00780b */ /* 0x040fe40003fce000 */
[----:B------:R-:W-:Y:S02]  /*1560*/  @P3 FSEL R3, R8, RZ, P2 ;  /* 0x000000ff08033208 */ /* 0x000fe40001000000 */
[----:B------:R-:W-:Y:S02]  /*1570*/  @P3 FSEL R14, R16, RZ, P2 ;  /* 0x000000ff100e3208 */ /* 0x000fe40001000000 */
[----:B------:R-:W-:-:S07]  /*1580*/  FSETP.NAN.AND P2, PT, R13, R13, PT ;  /* 0x0000000d0d00720b */ /* 0x000fce0003f48000 */
[----:B------:R-:W-:Y:S02]  /*1590*/  @P6 FSEL R13, R13, 6, P2 ;  /* 0x40c000000d0d6808 */ /* 0x000fe40001000000 */
[----:B------:R-:W-:-:S04]  /*15a0*/  IADD3 R16, P2, R18, UR6, RZ ;  /* 0x0000000612107c10 */ /* 0x000fc8000ff5e0ff */
[----:B------:R-:W-:Y:S02]  /*15b0*/  IADD3.X R17, R0, UR7, RZ, P2, !PT ;  /* 0x0000000700117c10 */ /* 0x000fe400097fe4ff */
[----:B------:R-:W-:Y:S01]  /*15c0*/  P2R R31, PR, RZ, 0x1 ;  /* 0x00000001ff1f7803 */ /* 0x000fe20000000000 */
[C---:B------:R-:W-:Y:S02]  /*15d0*/  VIADD R7, R53.reuse, 0xffffffd0 ;  /* 0xffffffd035077836 */ /* 0x040fe40000000000 */
[----:B--2---:R-:W-:Y:S01]  /*15e0*/  IMAD.WIDE R26, R53, 0x4, R26 ;  /* 0x00000004351a7825 */ /* 0x004fe200078e021a */
[----:B----4-:R-:W-:Y:S02]  /*15f0*/  SEL R22, R22, RZ, !P1 ;  /* 0x000000ff16167207 */ /* 0x010fe40004800000 */
[----:B------:R-:W-:-:S03]  /*1600*/  SEL R23, R23, RZ, !P1 ;  /* 0x000000ff17177207 */ /* 0x000fc60004800000 */
[----:B------:R-:W-:Y:S02]  /*1610*/  FADD R22, R22, 9.9999997473787516356e-06 ;  /* 0x3727c5ac16167421 */ /* 0x000fe40000000000 */
[----:B------:R-:W-:Y:S02]  /*1620*/  FADD R54, R23, 9.9999997473787516356e-06 ;  /* 0x3727c5ac17367421 */ /* 0x000fe40000000000 */
[----:B------:R0:W2:Y:S08]  /*1630*/  MUFU.SQRT R24, R22 ;  /* 0x0000001600187308 */ /* 0x0000b00000002000 */
[----:B------:R-:W3:Y:S01]  /*1640*/  MUFU.SQRT R54, R54 ;  /* 0x0000003600367308 */ /* 0x000ee20000002000 */
[----:B-----5:R-:W-:-:S02]  /*1650*/  SEL R21, R21, RZ, !P0 ;  /* 0x000000ff15157207 */ /* 0x020fc40004000000 */
[----:B0-----:R-:W-:Y:S02]  /*1660*/  IADD3 R22, P3, R18, UR8, RZ ;  /* 0x0000000812167c10 */ /* 0x001fe4000ff7e0ff */
[----:B------:R-:W-:Y:S01]  /*1670*/  IADD3 R18, P2, R18, UR10, RZ ;  /* 0x0000000a12127c10 */ /* 0x000fe2000ff5e0ff */
[----:B------:R-:W-:Y:S01]  /*1680*/  FADD R21, R21, 9.9999997473787516356e-06 ;  /* 0x3727c5ac15157421 */ /* 0x000fe20000000000 */
[----:B------:R-:W-:Y:S02]  /*1690*/  SEL R20, R20, RZ, !P0 ;  /* 0x000000ff14147207 */ /* 0x000fe40004000000 */
[----:B--2---:R-:W-:Y:S01]  /*16a0*/  FSETP.GT.AND P6, PT, R24, 8.50705917302346158658e+37, PT ;  /* 0x7e8000001800780b */ /* 0x004fe20003fc4000 */
[----:B------:R-:W0:Y:S01]  /*16b0*/  MUFU.SQRT R9, R21 ;  /* 0x0000001500097308 */ /* 0x000e220000002000 */
[----:B------:R-:W-:Y:S01]  /*16c0*/  IADD3.X R19, R0, UR11, RZ, P2, !PT ;  /* 0x0000000b00137c10 */ /* 0x000fe200097fe4ff */
[----:B------:R-:W-:Y:S01]  /*16d0*/  FADD R20, R20, 9.9999997473787516356e-06 ;  /* 0x3727c5ac14147421 */ /* 0x000fe20000000000 */
[----:B---3--:R-:W-:-:S05]  /*16e0*/  FSETP.GT.AND P2, PT, R54, 8.50705917302346158658e+37, PT ;  /* 0x7e8000003600780b */ /* 0x008fca0003f44000 */
[----:B------:R-:W2:Y:S01]  /*16f0*/  MUFU.SQRT R15, R20 ;  /* 0x00000014000f7308 */ /* 0x000ea20000002000 */
[----:B------:R-:W-:Y:S02]  /*1700*/  IADD3.X R23, R0, UR9, RZ, P3, !PT ;  /* 0x0000000900177c10 */ /* 0x000fe40009ffe4ff */
[C---:B------:R-:W-:Y:S01]  /*1710*/  FSETP.GEU.AND P3, PT, R24.reuse, 1.175494350822287508e-38, PT ;  /* 0x008000001800780b */ /* 0x040fe20003f6e000 */
[----:B------:R-:W-:Y:S01]  /*1720*/  @P6 FMUL R24, R24, 0.25 ;  /* 0x3e80000018186820 */ /* 0x000fe20000400000 */
[----:B------:R-:W-:Y:S02]  /*1730*/  FSEL R25, R6, 1, P6 ;  /* 0x3f80000006197808 */ /* 0x000fe40003000000 */
[C---:B------:R-:W-:Y:S01]  /*1740*/  FSETP.GEU.AND P6, PT, R54.reuse, 1.175494350822287508e-38, PT ;  /* 0x008000003600780b */ /* 0x040fe20003fce000 */
[----:B------:R-:W-:Y:S01]  /*1750*/  @P2 FMUL R54, R54, 0.25 ;  /* 0x3e80000036362820 */ /* 0x000fe20000400000 */
[----:B------:R-:W-:Y:S02]  /*1760*/  FSEL R55, R6, 1, P2 ;  /* 0x3f80000006377808 */ /* 0x000fe40001000000 */
[----:B0-----:R-:W-:-:S02]  /*1770*/  FSETP.GT.AND P2, PT, R9, 8.50705917302346158658e+37, PT ;  /* 0x7e8000000900780b */ /* 0x001fc40003f44000 */
[----:B--2---:R-:W-:Y:S02]  /*1780*/  FSETP.GEU.AND P0, PT, R15, 1.175494350822287508e-38, PT ;  /* 0x008000000f00780b */ /* 0x004fe40003f0e000 */
[----:B------:R-:W-:Y:S02]  /*1790*/  FSEL R11, R6, 1, P2 ;  /* 0x3f800000060b7808 */ /* 0x000fe40001000000 */
[----:B------:R-:W-:Y:S02]  /*17a0*/  P2R R0, PR, RZ, 0x1 ;  /* 0x00000001ff007803 */ /* 0x000fe40000000000 */
[----:B------:R-:W-:-:S05]  /*17b0*/  FSETP.GEU.AND P0, PT, R9, 1.175494350822287508e-38, PT ;  /* 0x008000000900780b */ /* 0x000fca0003f0e000 */
[----:B------:R-:W-:Y:S01]  /*17c0*/  @P2 FMUL R9, R9, 0.25 ;  /* 0x3e80000009092820 */ /* 0x000fe20000400000 */
[----:B------:R-:W-:Y:S02]  /*17d0*/  ISETP.GE.U32.AND P2, PT, R7, 0x18, PT ;  /* 0x000000180700780c */ /* 0x000fe40003f46070 */
[----:B------:R-:W-:-:S11]  /*17e0*/  CS2R R20, SRZ ;  /* 0x0000000000147805 */ /* 0x000fd6000001ff00 */
[----:B------:R0:W2:Y:S01]  /*17f0*/  @!P2 LDG.E.EL.64 R20, desc[UR4][R26.64+-0xc0] ;  /* 0xffff40041a14a981 */ /* 0x0000a2000c2e1b00 */
[----:B------:R-:W-:Y:S01]  /*1800*/  P2R R33, PR, RZ, 0x1 ;  /* 0x00000001ff217803 */ /* 0x000fe20000000000 */
[----:B------:R-:W-:Y:S01]  /*1810*/  @!P3 FMUL R24, R24, 16777216 ;  /* 0x4b8000001818b820 */ /* 0x000fe20000400000 */
[----:B------:R-:W-:Y:S01]  /*1820*/  ISETP.NE.AND P0, PT, R0, RZ, PT ;  /* 0x000000ff0000720c */ /* 0x000fe20003f05270 */
[----:B------:R-:W-:Y:S01]  /*1830*/  @!P3 FMUL R25, R25, 16777216 ;  /* 0x4b8000001919b820 */ /* 0x000fe20000400000 */
[----:B------:R-:W-:-:S04]  /*1840*/  FSETP.GT.AND P3, PT, R15, 8.50705917302346158658e+37, PT ;  /* 0x7e8000000f00780b */ /* 0x000fc80003f64000 */
[----:B------:R-:W-:Y:S01]  /*1850*/  FSEL R49, R6, 1, P3 ;  /* 0x3f80000006317808 */ /* 0x000fe20001800000 */
[----:B0-----:R-:W0:Y:S08]  /*1860*/  LDC.64 R26, c[0x0][0x298] ;  /* 0x0000a600ff1a7b82 */ /* 0x001e300000000a00 */
[----:B------:R-:W-:Y:S01]  /*1870*/  @P3 FMUL R15, R15, 0.25 ;  /* 0x3e8000000f0f3820 */ /* 0x000fe20000400000 */
[----:B------:R-:W-:Y:S01]  /*1880*/  P2R R30, PR, RZ, 0x2 ;  /* 0x00000002ff1e7803 */ /* 0x000fe20000000000 */
[C---:B------:R-:W-:Y:S01]  /*1890*/  VIADD R8, R53.reuse, 0xffffffb8 ;  /* 0xffffffb835087836 */ /* 0x040fe20000000000 */
[----:B------:R-:W-:Y:S01]  /*18a0*/  P2R R29, PR, RZ, 0x10 ;  /* 0x00000010ff1d7803 */ /* 0x000fe20000000000 */
[----:B0-----:R-:W-:Y:S01]  /*18b0*/  IMAD.WIDE R26, R53, 0x4, R26 ;  /* 0x00000004351a7825 */ /* 0x001fe200078e021a */
[----:B--2---:R-:W-:-:S05]  /*18c0*/  SEL R20, R20, RZ, !P2 ;  /* 0x000000ff14147207 */ /* 0x004fca0005000000 */
[----:B------:R-:W-:-:S04]  /*18d0*/  FADD R20, R20, 9.9999997473787516356e-06 ;  /* 0x3727c5ac14147421 */ /* 0x000fc80000000000 */
[----:B------:R-:W0:Y:S01]  /*18e0*/  MUFU.SQRT R0, R20 ;  /* 0x0000001400007308 */ /* 0x000e220000002000 */
[----:B------:R-:W-:-:S05]  /*18f0*/  SEL R21, R21, RZ, !P2 ;  /* 0x000000ff15157207 */ /* 0x000fca0005000000 */
[----:B------:R-:W-:-:S04]  /*1900*/  FADD R7, R21, 9.9999997473787516356e-06 ;  /* 0x3727c5ac15077421 */ /* 0x000fc80000000000 */
[----:B------:R-:W2:Y:S01]  /*1910*/  MUFU.SQRT R51, R7 ;  /* 0x0000000700337308 */ /* 0x000ea20000002000 */
[C---:B0-----:R-:W-:Y:S02]  /*1920*/  FSETP.GT.AND P3, PT, R0.reuse, 8.50705917302346158658e+37, PT ;  /* 0x7e8000000000780b */ /* 0x041fe40003f64000 */
[----:B------:R-:W-:Y:S02]  /*1930*/  FSETP.GEU.AND P1, PT, R0, 1.175494350822287508e-38, PT ;  /* 0x008000000000780b */ /* 0x000fe40003f2e000 */
[----:B------:R-:W-:-:S09]  /*1940*/  FSEL R50, R6, 1, P3 ;  /* 0x3f80000006327808 */ /* 0x000fd20001800000 */
[----:B------:R-:W-:Y:S01]  /*1950*/  @P3 FMUL R0, R0, 0.25 ;  /* 0x3e80000000003820 */ /* 0x000fe20000400000 */
[C---:B--2---:R-:W-:Y:S02]  /*1960*/  FSETP.GT.AND P3, PT, R51.reuse, 8.50705917302346158658e+37, PT ;  /* 0x7e8000003300780b */ /* 0x044fe40003f64000 */
[----:B------:R-:W-:Y:S02]  /*1970*/  FSETP.GEU.AND P4, PT, R51, 1.175494350822287508e-38, PT ;  /* 0x008000003300780b */ /* 0x000fe40003f8e000 */
[----:B------:R-:W-:Y:S02]  /*1980*/  FSEL R10, R6, 1, P3 ;  /* 0x3f800000060a7808 */ /* 0x000fe40001800000 */
[----:B------:R-:W-:-:S07]  /*1990*/  CS2R R20, SRZ ;  /* 0x0000000000147805 */ /* 0x000fce000001ff00 */
[----:B------:R-:W-:Y:S01]  /*19a0*/  @P3 FMUL R51, R51, 0.25 ;  /* 0x3e80000033333820 */ /* 0x000fe20000400000 */
[----:B------:R-:W-:-:S13]  /*19b0*/  ISETP.GE.U32.AND P3, PT, R8, 0x18, PT ;  /* 0x000000180800780c */ /* 0x000fda0003f66070 */
[----:B------:R0:W2:Y:S01]  /*19c0*/  @!P3 LDG.E.EL.64 R20, desc[UR4][R26.64+-0x120] ;  /* 0xfffee0041a14b981 */ /* 0x0000a2000c2e1b00 */
[----:B------:R-:W-:Y:S01]  /*19d0*/  @!P6 FMUL R54, R54, 16777216 ;  /* 0x4b8000003636e820 */ /* 0x000fe20000400000 */
[----:B------:R-:W-:Y:S01]  /*19e0*/  @!P6 FMUL R55, R55, 16777216 ;  /* 0x4b8000003737e820 */ /* 0x000fe20000400000 */
[----:B------:R-:W-:Y:S02]  /*19f0*/  P2R R32, PR, RZ, 0x1 ;  /* 0x00000001ff207803 */ /* 0x000fe40000000000 */
[----:B------:R-:W-:Y:S01]  /*1a00*/  P2R R28, PR, RZ, 0x20 ;  /* 0x00000020ff1c7803 */ /* 0x000fe20000000000 */
[----:B------:R-:W-:Y:S01]  /*1a10*/  @!P1 FMUL R0, R0, 16777216 ;  /* 0x4b80000000009820 */ /* 0x000fe20000400000 */
[----:B------:R-:W-:Y:S01]  /*1a20*/  @!P1 FMUL R50, R50, 16777216 ;  /* 0x4b80000032329820 */ /* 0x000fe20000400000 */
[----:B------:R-:W-:Y:S02]  /*1a30*/  ISETP.NE.AND P1, PT, R30, RZ, PT ;  /* 0x000000ff1e00720c */ /* 0x000fe40003f25270 */
[----:B------:R-:W-:-:S02]  /*1a40*/  CS2R R36, SRZ ;  /* 0x0000000000247805 */ /* 0x000fc4000001ff00 */
[----:B------:R-:W-:Y:S02]  /*1a50*/  CS2R R44, SRZ ;  /* 0x00000000002c7805 */ /* 0x000fe4000001ff00 */
[----:B0-----:R-:W-:Y:S01]  /*1a60*/  CS2R R26, SRZ ;  /* 0x00000000001a7805 */ /* 0x001fe2000001ff00 */
[----:B------:R-:W-:-:S04]  /*1a70*/  IMAD.WIDE R38, R53, 0x4, R38 ;  /* 0x0000000435267825 */ /* 0x000fc800078e0226 */
[----:B------:R-:W-:Y:S01]  /*1a80*/  @!P4 FMUL R51, R51, 16777216 ;  /* 0x4b8000003333c820 */ /* 0x000fe20000400000 */
[----:B------:R-:W-:Y:S01]  /*1a90*/  @!P4 FMUL R10, R10, 16777216 ;  /* 0x4b8000000a0ac820 */ /* 0x000fe20000400000 */
[----:B-1----:R-:W-:Y:S01]  /*1aa0*/  IMAD.WIDE R46, R53, 0x4, R46 ;  /* 0x00000004352e7825 */ /* 0x002fe200078e022e */
[----:B------:R-:W-:-:S04]  /*1ab0*/  ISETP.NE.AND P4, PT, R29, RZ, PT ;  /* 0x000000ff1d00720c */ /* 0x000fc80003f85270 */
[----:B------:R-:W3:Y:S01]  /*1ac0*/  @!P1 LDG.E.EL.64 R26, desc[UR4][R46.64] ;  /* 0x000000042e1a9981 */ /* 0x000ee2000c2e1b00 */
[----:B------:R-:W-:Y:S02]  /*1ad0*/  CS2R R40, SRZ ;  /* 0x0000000000287805 */ /* 0x000fe4000001ff00 */
[----:B------:R-:W-:Y:S01]  /*1ae0*/  CS2R R42, SRZ ;  /* 0x00000000002a7805 */ /* 0x000fe2000001ff00 */
[----:B------:R-:W-:Y:S01]  /*1af0*/  IMAD.WIDE R58, R53, 0x4, R58 ;  /* 0x00000004353a7825 */ /* 0x000fe200078e023a */
[----:B------:R-:W-:Y:S02]  /*1b00*/  MUFU.RCP R24, R24 ;  /* 0x0000001800187308 */ /* 0x000fe40000001000 */
[----:B------:R0:W4:Y:S04]  /*1b10*/  @!P2 LDG.E.EL.64 R40, desc[UR4][R22.64+-0xc0] ;  /* 0xffff40041628a981 */ /* 0x000128000c2e1b00 */
[----:B------:R-:W5:Y:S01]  /*1b20*/  @!P1 LDG.E.EL.64 R42, desc[UR4][R58.64] ;  /* 0x000000043a2a9981 */ /* 0x000f62000c2e1b00 */
[----:B0-----:R-:W-:-:S02]  /*1b30*/  CS2R R22, SRZ ;  /* 0x0000000000167805 */ /* 0x001fc4000001ff00 */
[----:B------:R-:W-:Y:S01]  /*1b40*/  CS2R R34, SRZ ;  /* 0x0000000000227805 */ /* 0x000fe2000001ff00 */
[----:B------:R-:W-:Y:S01]  /*1b50*/  IMAD.WIDE R56, R53, 0x4, R56 ;  /* 0x0000000435387825 */ /* 0x000fe200078e0238 */
[----:B--2---:R-:W-:Y:S02]  /*1b60*/  SEL R20, R20, RZ, !P3 ;  /* 0x000000ff14147207 */ /* 0x004fe40005800000 */
[----:B------:R-:W-:-:S03]  /*1b70*/  SEL R21, R21, RZ, !P3 ;  /* 0x000000ff15157207 */ /* 0x000fc60005800000 */
[----:B------:R-:W-:Y:S02]  /*1b80*/  FADD R20, R20, 9.9999997473787516356e-06 ;  /* 0x3727c5ac14147421 */ /* 0x000fe40000000000 */
[----:B------:R-:W-:Y:S02]  /*1b90*/  FADD R21, R21, 9.9999997473787516356e-06 ;  /* 0x3727c5ac15157421 */ /* 0x000fe40000000000 */
[----:B------:R-:W0:Y:S08]  /*1ba0*/  MUFU.SQRT R7, R20 ;  /* 0x0000001400077308 */ /* 0x000e300000002000 */
[----:B------:R-:W1:Y:S01]  /*1bb0*/  MUFU.SQRT R8, R21 ;  /* 0x0000001500087308 */ /* 0x000e620000002000 */
[----:B0-----:R-:W-:-:S02]  /*1bc0*/  FSETP.GT.AND P6, PT, R7, 8.50705917302346158658e+37, PT ;  /* 0x7e8000000700780b */ /* 0x001fc40003fc4000 */
[----:B-1----:R-:W-:Y:S02]  /*1bd0*/  FSETP.GT.AND P0, PT, R8, 8.50705917302346158658e+37, PT ;  /* 0x7e8000000800780b */ /* 0x002fe40003f04000 */
[----:B------:R-:W-:Y:S02]  /*1be0*/  FSETP.GEU.AND P5, PT, R7, 1.175494350822287508e-38, PT ;  /* 0x008000000700780b */ /* 0x000fe40003fae000 */
[----:B------:R-:W-:-:S07]  /*1bf0*/  FSEL R52, R6, 1, P6 ;  /* 0x3f80000006347808 */ /* 0x000fce0003000000 */
[----:B------:R-:W-:Y:S01]  /*1c00*/  @P6 FMUL R7, R7, 0.25 ;  /* 0x3e80000007076820 */ /* 0x000fe20000400000 */
[----:B------:R-:W-:Y:S02]  /*1c10*/  FSETP.GEU.AND P6, PT, R8, 1.175494350822287508e-38, PT ;  /* 0x008000000800780b */ /* 0x000fe40003fce000 */
[----:B------:R-:W-:Y:S01]  /*1c20*/  FSEL R6, R6, 1, P0 ;  /* 0x3f80000006067808 */ /* 0x000fe20000000000 */
[----:B------:R-:W-:Y:S01]  /*1c30*/  @P0 FMUL R8, R8, 0.25 ;  /* 0x3e80000008080820 */ /* 0x000fe20000400000 */
[----:B------:R-:W-:-:S13]  /*1c40*/  ISETP.NE.AND P0, PT, R32, RZ, PT ;  /* 0x000000ff2000720c */ /* 0x000fda0003f05270 */
[----:B------:R-:W-:Y:S01]  /*1c50*/  @!P0 FMUL R15, R15, 16777216 ;  /* 0x4b8000000f0f8820 */ /* 0x000fe20000400000 */
[----:B------:R-:W-:Y:S01]  /*1c60*/  @!P0 FMUL R49, R49, 16777216 ;  /* 0x4b80000031318820 */ /* 0x000fe20000400000 */
[----:B------:R-:W-:Y:S02]  /*1c70*/  ISETP.NE.AND P0, PT, R33, RZ, PT ;  /* 0x000000ff2100720c */ /* 0x000fe40003f05270 */
[----:B------:R-:W0:Y:S11]  /*1c80*/  LDC.64 R32, c[0x0][0x210] ;  /* 0x00008400ff207b82 */ /* 0x000e360000000a00 */
[----:B------:R-:W-:Y:S01]  /*1c90*/  @!P0 FMUL R9, R9, 16777216 ;  /* 0x4b80000009098820 */ /* 0x000fe20000400000 */
[----:B------:R-:W-:Y:S01]  /*1ca0*/  @!P0 FMUL R11, R11, 16777216 ;  /* 0x4b8000000b0b8820 */ /* 0x000fe20000400000 */
[----:B------:R-:W-:-:S02]  /*1cb0*/  ISETP.NE.AND P0, PT, R31, RZ, PT ;  /* 0x000000ff1f00720c */ /* 0x000fc40003f05270 */
[----:B------:R-:W1:Y:S01]  /*1cc0*/  LDC.64 R30, c[0x0][0x268] ;  /* 0x00009a00ff1e7b82 */ /* 0x000e620000000a00 */
[----:B------:R-:W-:Y:S02]  /*1cd0*/  IMAD.IADD R21, R53, 0x1, R12 ;  /* 0x0000000135157824 */ /* 0x000fe400078e020c */
[----:B------:R-:W-:Y:S01]  /*1ce0*/  @!P5 FMUL R7, R7, 16777216 ;  /* 0x4b8000000707d820 */ /* 0x000fe20000400000 */
[----:B------:R-:W-:Y:S01]  /*1cf0*/  @!P5 FMUL R52, R52, 16777216 ;  /* 0x4b8000003434d820 */ /* 0x000fe20000400000 */
[----:B------:R-:W-:-:S03]  /*1d00*/  ISETP.NE.AND P5, PT, R28, RZ, PT ;  /* 0x000000ff1c00720c */ /* 0x000fc60003fa5270 */
[----:B------:R-:W2:Y:S01]  /*1d10*/  LDC.64 R28, c[0x0][0x250] ;  /* 0x00009400ff1c7b82 */ /* 0x000ea20000000a00 */
[----:B0-----:R-:W-:Y:S02]  /*1d20*/  IMAD.WIDE R32, R21, 0x4, R32 ;  /* 0x0000000415207825 */ /* 0x001fe400078e0220 */
[----:B------:R0:W3:Y:S04]  /*1d30*/  @!P0 LDG.E.EL.64 R36, desc[UR4][R38.64+-0x60] ;  /* 0xffffa00426248981 */ /* 0x0000e8000c2e1b00 */
[----:B------:R1:W3:Y:S01]  /*1d40*/  @!P1 LDG.E.EL.64 R44, desc[UR4][R32.64] ;  /* 0x00000004202c9981 */ /* 0x0002e2000c2e1b00 */
[----:B------:R-:W2:Y:S03]  /*1d50*/  LDC.64 R20, c[0x0][0x258] ;  /* 0x00009600ff147b82 */ /* 0x000ea60000000a00 */
[----:B------:R-:W3:Y:S01]  /*1d60*/  @!P0 LDG.E.EL.64 R34, desc[UR4][R16.64+-0x60] ;  /* 0xffffa00410228981 */ /* 0x000ee2000c2e1b00 */
[----:B0-----:R-:W-:Y:S01]  /*1d70*/  CS2R R38, SRZ ;  /* 0x0000000000267805 */ /* 0x001fe2000001ff00 */
[----:B-1----:R-:W-:-:S03]  /*1d80*/  IMAD.WIDE R46, R53, 0x4, R30 ;  /* 0x00000004352e7825 */ /* 0x002fc600078e021e */
[----:B------:R-:W0:Y:S02]  /*1d90*/  LDC.64 R32, c[0x0][0x278] ;  /* 0x00009e00ff207b82 */ /* 0x000e240000000a00 */
[----:B------:R1:W3:Y:S06]  /*1da0*/  @!P2 LDG.E.EL.64 R38, desc[UR4][R46.64+-0xc0] ;  /* 0xffff40042e26a981 */ /* 0x0002ec000c2e1b00 */
[----:B-1----:R-:W1:Y:S01]  /*1db0*/  LDC.64 R46, c[0x0][0x2a0] ;  /* 0x0000a800ff2e7b82 */ /* 0x002e620000000a00 */
[----:B--2---:R-:W-:Y:S01]  /*1dc0*/  IMAD.WIDE R20, R53, 0x4, R20 ;  /* 0x0000000435147825 */ /* 0x004fe200078e0214 */
[----:B------:R-:W-:-:S03]  /*1dd0*/  CS2R R30, SRZ ;  /* 0x00000000001e7805 */ /* 0x000fc6000001ff00 */
[C---:B------:R-:W-:Y:S01]  /*1de0*/  IMAD.WIDE R60, R53.reuse, 0x4, R28 ;  /* 0x00000004353c7825 */ /* 0x040fe200078e021c */
[----:B------:R2:W3:Y:S02]  /*1df0*/  @!P0 LDG.E.EL.64 R22, desc[UR4][R20.64+-0x60] ;  /* 0xffffa00414168981 */ /* 0x0004e4000c2e1b00 */
[----:B------:R-:W4:Y:S01]  /*1e00*/  LDC.64 R28, c[0x0][0x280] ;  /* 0x0000a000ff1c7b82 */ /* 0x000f220000000a00 */
[----:B0-----:R-:W-:-:S05]  /*1e10*/  IMAD.WIDE R58, R53, 0x4, R32 ;  /* 0x00000004353a7825 */ /* 0x001fca00078e0220 */
[----:B------:R1:W3:Y:S02]  /*1e20*/  @!P2 LDG.E.EL.64 R30, desc[UR4][R58.64+-0xc0] ;  /* 0xffff40043a1ea981 */ /* 0x0002e4000c2e1b00 */
[----:B--2---:R-:W0:Y:S01]  /*1e30*/  LDC.64 R20, c[0x0][0x290] ;  /* 0x0000a400ff147b82 */ /* 0x004e220000000a00 */
[----:B------:R-:W-:Y:S01]  /*1e40*/  FMUL R12, R24, R25 ;  /* 0x00000019180c7220 */ /* 0x000fe20000400000 */
[----:B------:R-:W-:Y:S02]  /*1e50*/  CS2R R24, SRZ ;  /* 0x0000000000187805 */ /* 0x000fe4000001ff00 */
[----:B------:R-:W-:-:S04]  /*1e60*/  CS2R R16, SRZ ;  /* 0x0000000000107805 */ /* 0x000fc8000001ff00 */
[----:B------:R2:W3:Y:S01]  /*1e70*/  @!P3 LDG.E.EL.64 R24, desc[UR4][R18.64+-0x120] ;  /* 0xfffee0041218b981 */ /* 0x0004e2000c2e1b00 */
[C---:B-1----:R-:W-:Y:S02]  /*1e80*/  IMAD.WIDE R58, R53.reuse, 0x4, R46 ;  /* 0x00000004353a7825 */ /* 0x042fe400078e022e */
[----:B------:R-:W1:Y:S01]  /*1e90*/  LDC.64 R46, c[0x0][0x2a8] ;  /* 0x0000aa00ff2e7b82 */ /* 0x000e620000000a00 */
[----:B------:R4:W3:Y:S01]  /*1ea0*/  @!P1 LDG.E.EL.64 R16, desc[UR4][R56.64] ;  /* 0x0000000438109981 */ /* 0x0008e2000c2e1b00 */
[----:B------:R-:W-:Y:S02]  /*1eb0*/  CS2R R32, SRZ ;  /* 0x0000000000207805 */ /* 0x000fe4000001ff00 */
[----:B--2---:R-:W-:Y:S01]  /*1ec0*/  CS2R R18, SRZ ;  /* 0x0000000000127805 */ /* 0x004fe2000001ff00 */
[----:B----4-:R-:W-:Y:S01]  /*1ed0*/  IMAD.WIDE R56, R53, 0x4, R28 ;  /* 0x0000000435387825 */ /* 0x010fe200078e021c */
[----:B------:R-:W-:-:S04]  /*1ee0*/  CS2R R28, SRZ ;  /* 0x00000000001c7805 */ /* 0x000fc8000001ff00 */
[----:B------:R0:W2:Y:S04]  /*1ef0*/  @!P0 LDG.E.EL.64 R18, desc[UR4][R60.64+-0x60] ;  /* 0xffffa0043c128981 */ /* 0x0000a8000c2e1b00 */
[----:B------:R1:W4:Y:S01]  /*1f00*/  @!P2 LDG.E.EL.64 R32, desc[UR4][R56.64+-0xc0] ;  /* 0xffff40043820a981 */ /* 0x000322000c2e1b00 */
[----:B0-----:R-:W-:Y:S01]  /*1f10*/  IMAD.WIDE R60, R53, 0x4, R20 ;  /* 0x00000004353c7825 */ /* 0x001fe200078e0214 */
[----:B------:R-:W-:-:S03]  /*1f20*/  CS2R R20, SRZ ;  /* 0x0000000000147805 */ /* 0x000fc6000001ff00 */
[----:B-1----:R-:W-:Y:S01]  /*1f30*/  IMAD.WIDE R56, R53, 0x4, R46 ;  /* 0x0000000435387825 */ /* 0x002fe200078e022e */
[----:B------:R0:W2:Y:S01]  /*1f40*/  @!P3 LDG.E.EL.64 R28, desc[UR4][R60.64+-0x120] ;  /* 0xfffee0043c1cb981 */ /* 0x0000a2000c2e1b00 */
[----:B------:R-:W-:-:S03]  /*1f50*/  CS2R R46, SRZ ;  /* 0x00000000002e7805 */ /* 0x000fc6000001ff00 */
[----:B------:R-:W2:Y:S04]  /*1f60*/  @!P3 LDG.E.EL.64 R20, desc[UR4][R58.64+-0x120] ;  /* 0xfffee0043a14b981 */ /* 0x000ea8000c2e1b00 */
[----:B------:R-:W2:Y:S01]  /*1f70*/  @!P3 LDG.E.EL.64 R46, desc[UR4][R56.64+-0x120] ;  /* 0xfffee004382eb981 */ /* 0x000ea2000c2e1b00 */
[----:B------:R-:W1:Y:S01]  /*1f80*/  MUFU.RCP R54, R54 ;  /* 0x0000003600367308 */ /* 0x000e620000001000 */
[----:B------:R-:W-:Y:S01]  /*1f90*/  @!P6 FMUL R8, R8, 16777216 ;  /* 0x4b8000000808e820 */ /* 0x000fe20000400000 */
[----:B-1----:R-:W-:-:S06]  /*1fa0*/  FMUL R55, R54, R55 ;  /* 0x0000003736377220 */ /* 0x002fcc0000400000 */
[----:B------:R-:W1:Y:S08]  /*1fb0*/  MUFU.RCP R54, R15 ;  /* 0x0000000f00367308 */ /* 0x000e700000001000 */
[----:B------:R-:W0:Y:S08]  /*1fc0*/  MUFU.RCP R51, R51 ;  /* 0x0000003300337308 */ /* 0x000e300000001000 */
[----:B------:R3:W3:Y:S01]  /*1fd0*/  MUFU.RCP R15, R8 ;  /* 0x00000008000f7308 */ /* 0x0006e20000001000 */
[----:B-1----:R-:W-:Y:S01]  /*1fe0*/  FMUL R49, R54, R49 ;  /* 0x0000003136317220 */ /* 0x002fe20000400000 */
[----:B-----5:R-:W-:-:S06]  /*1ff0*/  SEL R54, R43, RZ, !P1 ;  /* 0x000000ff2b367207 */ /* 0x020fcc0004800000 */
[----:B------:R-:W1:Y:S01]  /*2000*/  MUFU.RCP R53, R0 ;  /* 0x0000000000357308 */ /* 0x000e620000001000 */
[----:B------:R-:W-:Y:S01]  /*2010*/  SEL R40, R40, RZ, !P2 ;  /* 0x000000ff28287207 */ /* 0x000fe20005000000 */
[----:B------:R-:W-:Y:S01]  /*2020*/  @!P6 FMUL R6, R6, 16777216 ;  /* 0x4b8000000606e820 */ /* 0x000fe20000400000 */
[----:B---3--:R-:W-:Y:S01]  /*2030*/  SEL R8, R27, RZ, !P1 ;  /* 0x000000ff1b087207 */ /* 0x008fe20004800000 */
[----:B0-----:R-:W-:-:S04]  /*2040*/  FMUL R51, R51, R10 ;  /* 0x0000000a33337220 */ /* 0x001fc80000400000 */
[----:B------:R-:W0:Y:S01]  /*2050*/  MUFU.RCP R7, R7 ;  /* 0x0000000700077308 */ /* 0x000e220000001000 */
[----:B------:R-:W-:Y:S01]  /*2060*/  FMUL R15, R15, R6 ;  /* 0x000000060f0f7220 */ /* 0x000fe20000400000 */
[----:B------:R-:W-:-:S06]  /*2070*/  SEL R41, R41, RZ, !P2 ;  /* 0x000000ff29297207 */ /* 0x000fcc0005000000 */
[----:B------:R3:W5:Y:S01]  /*2080*/  MUFU.RCP R60, R9 ;  /* 0x00000009003c7308 */ /* 0x0007620000001000 */
[----:B-1----:R-:W-:Y:S01]  /*2090*/  FMUL R53, R53, R50 ;  /* 0x0000003235357220 */ /* 0x002fe20000400000 */
[----:B---3--:R-:W-:Y:S01]  /*20a0*/  SEL R9, R42, RZ, !P1 ;  /* 0x000000ff2a097207 */ /* 0x008fe20004800000 */
[----:B0-----:R-:W-:Y:S01]  /*20b0*/  FMUL R7, R7, R52 ;  /* 0x0000003407077220 */ /* 0x001fe20000400000 */
[----:B------:R-:W-:Y:S02]  /*20c0*/  @P5 FSEL R2, R48, R3, !P4 ;  /* 0x0000000330025208 */ /* 0x000fe40006000000 */
[----:B------:R-:W-:Y:S02]  /*20d0*/  @P5 FSEL R4, R13, R14, !P4 ;  /* 0x0000000e0d045208 */ /* 0x000fe40006000000 */
[----:B------:R-:W-:Y:S01]  /*20e0*/  SEL R26, R26, RZ, !P1 ;  /* 0x000000ff1a1a7207 */ /* 0x000fe20004800000 */
[----:B-----5:R-:W-:Y:S01]  /*20f0*/  FMUL R11, R60, R11 ;  /* 0x0000000b3c0b7220 */ /* 0x020fe20000400000 */
[----:B------:R-:W-:-:S02]  /*2100*/  SEL R45, R45, RZ, !P1 ;  /* 0x000000ff2d2d7207 */ /* 0x000fc40004800000 */
[----:B------:R-:W-:-:S03]  /*2110*/  SEL R44, R44, RZ, !P1 ;  /* 0x000000ff2c2c7207 */ /* 0x000fc60004800000 */
[----:B------:R-:W-:-:S04]  /*2120*/  FADD R0, R45, -R54 ;  /* 0x800000362d007221 */ /* 0x000fc80000000000 */
[----:B------:R-:W-:Y:S01]  /*2130*/  FMUL R0, R55, R0 ;  /* 0x0000000037007220 */ /* 0x000fe20000400000 */
[----:B------:R-:W-:Y:S02]  /*2140*/  SEL R43, R38, RZ, !P2 ;  /* 0x000000ff262b7207 */ /* 0x000fe40005000000 */
[----:B------:R-:W-:Y:S01]  /*2150*/  SEL R10, R39, RZ, !P2 ;  /* 0x000000ff270a7207 */ /* 0x000fe20005000000 */
[----:B------:R-:W-:Y:S02]  /*2160*/  FADD R9, R44, -R9 ;  /* 0x800000092c097221 */ /* 0x000fe40000000000 */
[----:B------:R-:W-:Y:S02]  /*2170*/  FADD R6, R40, -R43 ;  /* 0x8000002b28067221 */ /* 0x000fe40000000000 */
[----:B------:R-:W-:Y:S02]  /*2180*/  FMUL R12, R12, R9 ;  /* 0x000000090c0c7220 */ /* 0x000fe40000400000 */
[----:B------:R-:W-:Y:S01]  /*2190*/  FMUL R53, R53, R6 ;  /* 0x0000000635357220 */ /* 0x000fe20000400000 */
[----:B------:R-:W-:-:S02]  /*21a0*/  SEL R9, R36, RZ, !P0 ;  /* 0x000000ff24097207 */ /* 0x000fc40004000000 */
[----:B------:R-:W-:Y:S02]  /*21b0*/  SEL R30, R30, RZ, !P2 ;  /* 0x000000ff1e1e7207 */ /* 0x000fe40005000000 */
[----:B------:R-:W-:Y:S02]  /*21c0*/  SEL R17, R17, RZ, !P1 ;  /* 0x000000ff11117207 */ /* 0x000fe40004800000 */
[----:B------:R-:W-:-:S03]  /*21d0*/  SEL R24, R24, RZ, !P3 ;  /* 0x000000ff18187207 */ /* 0x000fc60005800000 */
[----:B------:R-:W-:Y:S01]  /*21e0*/  FFMA R0, R17, R0, R8 ;  /* 0x0000000011007223 */ /* 0x000fe20000000008 */
[----:B------:R-:W-:Y:S01]  /*21f0*/  FADD R8, R41, -R10 ;  /* 0x8000000a29087221 */ /* 0x000fe20000000000 */
[----:B------:R-:W-:-:S03]  /*2200*/  SEL R10, R34, RZ, !P0 ;  /* 0x000000ff220a7207 */ /* 0x000fc60004000000 */
[----:B------:R-:W-:Y:S01]  /*2210*/  FMUL R51, R51, R8 ;  /* 0x0000000833337220 */ /* 0x000fe20000400000 */
[----:B----4-:R-:W-:Y:S01]  /*2220*/  SEL R17, R32, RZ, !P2 ;  /* 0x000000ff20117207 */ /* 0x010fe20005000000 */
[----:B------:R-:W-:-:S04]  /*2230*/  FADD R10, R10, -R9 ;  /* 0x800000090a0a7221 */ /* 0x000fc80000000000 */
[----:B------:R-:W-:Y:S01]  /*2240*/  FFMA R53, R30, R53, R17 ;  /* 0x000000351e357223 */ /* 0x000fe20000000011 */
[----:B--2---:R-:W-:-:S04]  /*2250*/  SEL R27, R28, RZ, !P3 ;  /* 0x000000ff1c1b7207 */ /* 0x004fc80005800000 */
[----:B------:R-:W-:Y:S01]  /*2260*/  FSETP.GTU.AND P6, PT, R53, RZ, PT ;  /* 0x000000ff3500720b */ /* 0x000fe20003fcc000 */
[----:B------:R-:W-:Y:S01]  /*2270*/  FADD R8, R24, -R27 ;  /* 0x8000001b18087221 */ /* 0x000fe20000000000 */
[----:B------:R-:W-:Y:S02]  /*2280*/  SEL R20, R20, RZ, !P3 ;  /* 0x000000ff14147207 */ /* 0x000fe40005800000 */
[----:B------:R-:W-:Y:S01]  /*2290*/  SEL R9, R46, RZ, !P3 ;  /* 0x000000ff2e097207 */ /* 0x000fe20005800000 */
[----:B------:R-:W-:Y:S01]  /*22a0*/  FMUL R7, R7, R8 ;  /* 0x0000000807077220 */ /* 0x000fe20000400000 */
[----:B------:R-:W-:Y:S02]  /*22b0*/  SEL R24, R31, RZ, !P2 ;  /* 0x000000ff1f187207 */ /* 0x000fe40005000000 */
[----:B------:R-:W-:Y:S01]  /*22c0*/  SEL R33, R33, RZ, !P2 ;  /* 0x000000ff21217207 */ /* 0x000fe20005000000 */
[----:B------:R-:W-:Y:S01]  /*22d0*/  FFMA R7, R20, R7, R9 ;  /* 0x0000000714077223 */ /* 0x000fe20000000009 */
[----:B------:R-:W-:-:S02]  /*22e0*/  SEL R25, R25, RZ, !P3 ;  /* 0x000000ff19197207 */ /* 0x000fc40005800000 */
[----:B------:R-:W-:Y:S02]  /*22f0*/  SEL R28, R29, RZ, !P3 ;  /* 0x000000ff1d1c7207 */ /* 0x000fe40005800000 */
[----:B------:R-:W-:Y:S01]  /*2300*/  FSEL R53, R53, RZ, P6 ;  /* 0x000000ff35357208 */ /* 0x000fe20003000000 */
[----:B------:R-:W-:Y:S01]  /*2310*/  FFMA R51, R24, R51, R33 ;  /* 0x0000003318337223 */ /* 0x000fe20000000021 */
[----:B------:R-:W-:Y:S01]  /*2320*/  FSETP.GTU.AND P6, PT, R7, RZ, PT ;  /* 0x000000ff0700720b */ /* 0x000fe20003fcc000 */
[----:B------:R-:W-:Y:S01]  /*2330*/  FADD R8, R25, -R28 ;  /* 0x8000001c19087221 */ /* 0x000fe20000000000 */
[----:B------:R-:W-:Y:S02]  /*2340*/  FSETP.GEU.AND P4, PT, R53, 6, PT ;  /* 0x40c000003500780b */ /* 0x000fe40003f8e000 */
[----:B------:R-:W-:Y:S01]  /*2350*/  SEL R21, R21, RZ, !P3 ;  /* 0x000000ff15157207 */ /* 0x000fe20005800000 */
[----:B------:R-:W-:Y:S01]  /*2360*/  FMUL R8, R15, R8 ;  /* 0x000000080f087220 */ /* 0x000fe20000400000 */
[----:B------:R-:W-:-:S02]  /*2370*/  SEL R14, R47, RZ, !P3 ;  /* 0x000000ff2f0e7207 */ /* 0x000fc40005800000 */
[----:B------:R-:W-:Y:S02]  /*2380*/  FSETP.GTU.AND P5, PT, R51, RZ, PT ;  /* 0x000000ff3300720b */ /* 0x000fe40003fac000 */
[----:B------:R-:W-:Y:S01]  /*2390*/  FSEL R13, R7, RZ, P6 ;  /* 0x000000ff070d7208 */ /* 0x000fe20003000000 */
[----:B------:R-:W-:Y:S01]  /*23a0*/  FFMA R8, R21, R8, R14 ;  /* 0x0000000815087223 */ /* 0x000fe2000000000e */
[----:B------:R-:W-:Y:S02]  /*23b0*/  FSEL R51, R51, RZ, P5 ;  /* 0x000000ff33337208 */ /* 0x000fe40002800000 */
[----:B------:R-:W-:Y:S02]  /*23c0*/  FSETP.NAN.AND P6, PT, R53, R53, PT ;  /* 0x000000353500720b */ /* 0x000fe40003fc8000 */
[----:B------:R-:W-:Y:S02]  /*23d0*/  FSETP.GEU.AND P5, PT, R13, 6, PT ;  /* 0x40c000000d00780b */ /* 0x000fe40003fae000 */
[----:B------:R-:W-:-:S02]  /*23e0*/  @P4 FSEL R53, R53, 6, P6 ;  /* 0x40c0000035354808 */ /* 0x000fc40003000000 */
[C---:B------:R-:W-:Y:S02]  /*23f0*/  FSETP.GTU.AND P6, PT, R8.reuse, RZ, PT ;  /* 0x000000ff0800720b */ /* 0x040fe40003fcc000 */
[----:B------:R-:W-:Y:S02]  /*2400*/  FSETP.GEU.AND P4, PT, R51, 6, PT ;  /* 0x40c000003300780b */ /* 0x000fe40003f8e000 */
[----:B------:R-:W-:Y:S02]  /*2410*/  FSEL R9, R8, RZ, P6 ;  /* 0x000000ff08097208 */ /* 0x000fe40003000000 */
[----:B------:R-:W-:Y:S02]  /*2420*/  SEL R3, R16, RZ, !P1 ;  /* 0x000000ff10037207 */ /* 0x000fe40004800000 */
[----:B------:R-:W-:Y:S01]  /*2430*/  FSETP.NAN.AND P6, PT, R13, R13, PT ;  /* 0x0000000d0d00720b */ /* 0x000fe20003fc8000 */
[----:B------:R-:W-:Y:S01]  /*2440*/  FMUL R10, R49, R10 ;  /* 0x0000000a310a7220 */ /* 0x000fe20000400000 */
[----:B------:R-:W-:-:S02]  /*2450*/  SEL R7, R18, RZ, !P0 ;  /* 0x000000ff12077207 */ /* 0x000fc40004000000 */
[----:B------:R-:W-:Y:S01]  /*2460*/  SEL R22, R22, RZ, !P0 ;  /* 0x000000ff16167207 */ /* 0x000fe20004000000 */
[----:B------:R-:W-:Y:S01]  /*2470*/  FFMA R12, R3, R12, R26 ;  /* 0x0000000c030c7223 */ /* 0x000fe2000000001a */
[----:B------:R-:W-:Y:S02]  /*2480*/  SEL R6, R35, RZ, !P0 ;  /* 0x000000ff23067207 */ /* 0x000fe40004000000 */
[----:B------:R-:W-:Y:S02]  /*2490*/  SEL R37, R37, RZ, !P0 ;  /* 0x000000ff25257207 */ /* 0x000fe40004000000 */
[----:B------:R-:W-:Y:S02]  /*24a0*/  @P5 FSEL R13, R13, 6, P6 ;  /* 0x40c000000d0d5808 */ /* 0x000fe40003000000 */
[----:B------:R-:W-:Y:S01]  /*24b0*/  FSETP.NAN.AND P6, PT, R51, R51, PT ;  /* 0x000000333300720b */ /* 0x000fe20003fc8000 */
[----:B------:R-:W-:Y:S01]  /*24c0*/  FFMA R10, R7, R10, R22 ;  /* 0x0000000a070a7223 */ /* 0x000fe20000000016 */
[----:B------:R-:W-:Y:S01]  /*24d0*/  FSETP.GEU.AND P5, PT, R9, 6, PT ;  /* 0x40c000000900780b */ /* 0x000fe20003fae000 */
[----:B------:R-:W-:Y:S01]  /*24e0*/  FADD R6, R6, -R37 ;  /* 0x8000002506067221 */ /* 0x000fe20000000000 */
[----:B------:R-:W-:-:S02]  /*24f0*/  @P4 FSEL R51, R51, 6, P6 ;  /* 0x40c0000033334808 */ /* 0x000fc40003000000 */
[----:B------:R-:W-:Y:S01]  /*2500*/  FSETP.GTU.AND P4, PT, R12, RZ, PT ;  /* 0x000000ff0c00720b */ /* 0x000fe20003f8c000 */
[----:B------:R-:W-:Y:S01]  /*2510*/  FMUL R6, R11, R6 ;  /* 0x000000060b067220 */ /* 0x000fe20000400000 */
[----:B------:R-:W-:Y:S02]  /*2520*/  SEL R3, R19, RZ, !P0 ;  /* 0x000000ff13037207 */ /* 0x000fe40004000000 */
[----:B------:R-:W-:Y:S02]  /*2530*/  SEL R8, R23, RZ, !P0 ;  /* 0x000000ff17087207 */ /* 0x000fe40004000000 */
[----:B------:R-:W-:Y:S02]  /*2540*/  FSETP.GTU.AND P6, PT, R10, RZ, PT ;  /* 0x000000ff0a00720b */ /* 0x000fe40003fcc000 */
[----:B------:R-:W-:Y:S02]  /*2550*/  FSEL R14, R12, RZ, P4 ;  /* 0x000000ff0c0e7208 */ /* 0x000fe40002000000 */
[----:B------:R-:W-:Y:S01]  /*2560*/  FSETP.GTU.AND P4, PT, R0, RZ, PT ;  /* 0x000000ff0000720b */ /* 0x000fe20003f8c000 */
[----:B------:R-:W-:Y:S01]  /*2570*/  FFMA R3, R3, R6, R8 ;  /* 0x0000000603037223 */ /* 0x000fe20000000008 */
[----:B------:R-:W-:Y:S01]  /*2580*/  FSEL R10, R10, RZ, P6 ;  /* 0x000000ff0a0a7208 */ /* 0x000fe20003000000 */
[----:B------:R-:W0:Y:S01]  /*2590*/  LDC.64 R6, c[0x0][0x350] ;  /* 0x0000d400ff067b82 */ /* 0x000e220000000a00 */
[----:B------:R-:W-:-:S02]  /*25a0*/  FSETP.NAN.AND P6, PT, R9, R9, PT ;  /* 0x000000090900720b */ /* 0x000fc40003fc8000 */
[----:B------:R-:W-:Y:S02]  /*25b0*/  FSEL R15, R0, RZ, P4 ;  /* 0x000000ff000f7208 */ /* 0x000fe40002000000 */
[----:B------:R-:W-:Y:S02]  /*25c0*/  FSETP.GEU.AND P4, PT, R14, 6, PT ;  /* 0x40c000000e00780b */ /* 0x000fe40003f8e000 */
[----:B------:R-:W-:Y:S02]  /*25d0*/  @P5 FSEL R9, R9, 6, P6 ;  /* 0x40c0000009095808 */ /* 0x000fe40003000000 */
[----:B------:R-:W-:Y:S02]  /*25e0*/  FSETP.GTU.AND P6, PT, R3, RZ, PT ;  /* 0x000000ff0300720b */ /* 0x000fe40003fcc000 */
[----:B------:R-:W-:Y:S02]  /*25f0*/  FSETP.GEU.AND P5, PT, R15, 6, PT ;  /* 0x40c000000f00780b */ /* 0x000fe40003fae000 */
[----:B------:R-:W-:-:S02]  /*2600*/  FSEL R0, R3, RZ, P6 ;  /* 0x000000ff03007208 */ /* 0x000fc40003000000 */
[----:B------:R-:W-:Y:S02]  /*2610*/  @P2 FSEL R53, R13, R2, !P3 ;  /* 0x000000020d352208 */ /* 0x000fe40005800000 */
[----:B------:R-:W-:Y:S02]  /*2620*/  @P2 FSEL R51, R9, R4, !P3 ;  /* 0x0000000409332208 */ /* 0x000fe40005800000 */
[----:B------:R-:W-:Y:S02]  /*2630*/  FSETP.NAN.AND P6, PT, R14, R14, PT ;  /* 0x0000000e0e00720b */ /* 0x000fe40003fc8000 */
[----:B------:R-:W-:Y:S02]  /*2640*/  FSETP.GEU.AND P3, PT, R10, 6, PT ;  /* 0x40c000000a00780b */ /* 0x000fe40003f6e000 */
[----:B------:R-:W-:Y:S02]  /*2650*/  FSETP.GEU.AND P2, PT, R0, 6, PT ;  /* 0x40c000000000780b */ /* 0x000fe40003f4e000 */
[----:B------:R-:W-:-:S02]  /*2660*/  @P4 FSEL R14, R14, 6, P6 ;  /* 0x40c000000e0e4808 */ /* 0x000fc40003000000 */
[C---:B------:R-:W-:Y:S02]  /*2670*/  FSETP.NAN.AND P6, PT, R15.reuse, R15, PT ;  /* 0x0000000f0f00720b */ /* 0x040fe40003fc8000 */
[----:B------:R-:W-:Y:S02]  /*2680*/  FSETP.NAN.AND P4, PT, R10, R10, PT ;  /* 0x0000000a0a00720b */ /* 0x000fe40003f88000 */
[----:B------:R-:W-:Y:S02]  /*2690*/  @P5 FSEL R15, R15, 6, P6 ;  /* 0x40c000000f0f5808 */ /* 0x000fe40003000000 */
[----:B------:R-:W-:Y:S02]  /*26a0*/  FSETP.NAN.AND P5, PT, R0, R0, PT ;  /* 0x000000000000720b */ /* 0x000fe40003fa8000 */
[----:B------:R-:W-:Y:S02]  /*26b0*/  @P3 FSEL R10, R10, 6, P4 ;  /* 0x40c000000a0a3808 */ /* 0x000fe40002000000 */
[----:B------:R-:W-:Y:S01]  /*26c0*/  @P2 FSEL R0, R0, 6, P5 ;  /* 0x40c0000000002808 */ /* 0x000fe20002800000 */
[----:B0-----:R-:W-:Y:S01]  /*26d0*/  IMAD.WIDE R2, R5, 0x4, R6 ;  /* 0x0000000405027825 */ /* 0x001fe200078e0206 */
[----:B------:R-:W-:-:S02]  /*26e0*/  @P1 FSEL R14, R10, R53, !P0 ;  /* 0x000000350a0e1208 */ /* 0x000fc40004000000 */
[----:B------:R-:W-:-:S05]  /*26f0*/  @P1 FSEL R15, R0, R51, !P0 ;  /* 0x00000033000f1208 */ /* 0x000fca0004000000 */
[----:B------:R-:W-:Y:S01]  /*2700*/  STG.E.64 desc[UR4][R2.64], R14 ;  /* 0x0000000e02007986 */ /* 0x000fe2000c101b04 */
[----:B------:R-:W-:Y:S05]  /*2710*/  EXIT ;  /* 0x000000000000794d */ /* 0x000fea0003800000 */
.L_x_0:
[----:B------:R-:W-:-:S00]  /*2720*/  BRA `(.L_x_0) ;  /* 0xfffffffc00fc7947 */ /* 0x000fc0000383ffff */
[----:B------:R-:W-:-:S00]  /*2730*/  NOP ;  /* 0x0000000000007918 */ /* 0x000fc00000000000 */
        /* <DEDUP_REMOVED lines=12> */
.L_x_1:


//--------------------- .nv.global.init           --------------------------
	.section	.nv.global.init,"aw",@progbits
.nv.global.init:
	.type		_$_str,@object
	.size		_$_str,(_$_str_$_2 - _$_str)
_$_str:
        /*0000*/ 	.byte	0x5f, 0x5f, 0x43, 0x55, 0x44, 0x41, 0x5f, 0x46, 0x54, 0x5a, 0x00
	.type		_$_str_$_2,@object
	.size		_$_str_$_2,(.L_1 - _$_str_$_2)
_$_str_$_2:
        /*000b*/ 	.byte	0x5f, 0x5f, 0x43, 0x55, 0x44, 0x41, 0x5f, 0x50, 0x52, 0x45, 0x43, 0x5f, 0x53, 0x51, 0x52, 0x54
        /*001b*/ 	.byte	0x00
.L_1:


//--------------------- .nv.constant0.triton_poi_fused_cat_32 --------------------------
	.section	.nv.constant0.triton_poi_fused_cat_32,"a",@progbits
	.sectionflags	@""
	.align	4
.nv.constant0.triton_poi_fused_cat_32:
	.zero		860
